def matmul_kernel(
    a_ptr,
    b_ptr,
    c_ptr,
    M,
    N,
    K,
    stride_am,
    stride_ak,
    stride_bk,
    stride_bn,
    stride_cm,
    stride_cn,
    BLOCK_M: tl.constexpr,
    BLOCK_N: tl.constexpr,
    BLOCK_K: tl.constexpr,
    GROUP_M: tl.constexpr,
):
    pid = tl.program_id(axis=0)
    num_pid_m = tl.cdiv(M, BLOCK_M)
    num_pid_n = tl.cdiv(N, BLOCK_N)
    num_pid_in_group = GROUP_M * num_pid_n
    group_id = pid // num_pid_in_group
    first_pid_m = group_id * GROUP_M
    group_size_m = min(num_pid_m - first_pid_m, GROUP_M)
    pid_m = first_pid_m + ((pid % num_pid_in_group) % group_size_m)
    pid_n = (pid % num_pid_in_group) // group_size_m

    offs_am = (pid_m * BLOCK_M + tl.arange(0, BLOCK_M)) % M
    offs_bn = (pid_n * BLOCK_N + tl.arange(0, BLOCK_N)) % N
    offs_k = tl.arange(0, BLOCK_K)
    a_ptrs = a_ptr + offs_am[:, None] * stride_am + offs_k[None, :] * stride_ak
    b_ptrs = b_ptr + offs_k[:, None] * stride_bk + offs_bn[None, :] * stride_bn

    acc = tl.zeros((BLOCK_M, BLOCK_N), dtype=tl.float32)
    for kk in range(0, tl.cdiv(K, BLOCK_K)):
        a = tl.load(a_ptrs, mask=offs_k[None, :] < K - kk * BLOCK_K, other=0.0)
        b = tl.load(b_ptrs, mask=offs_k[:, None] < K - kk * BLOCK_K, other=0.0)
        acc = tl.dot(a, b, acc)
        a_ptrs += BLOCK_K * stride_ak
        b_ptrs += BLOCK_K * stride_bk

    c = acc.to(c_ptr.dtype.element_ty)
    offs_cm = pid_m * BLOCK_M + tl.arange(0, BLOCK_M)
    offs_cn = pid_n * BLOCK_N + tl.arange(0, BLOCK_N)
    c_ptrs = c_ptr + offs_cm[:, None] * stride_cm + offs_cn[None, :] * stride_cn
    mask = (offs_cm[:, None] < M) & (offs_cn[None, :] < N)
    tl.store(c_ptrs, c, mask=mask)

# config = {"BLOCK_K": 64, "BLOCK_M": 64, "BLOCK_N": 16, "GROUP_M": 8, "arch": "sm_100", "dtype": "fp16", "num_ctas": 1, "num_stages": 2, "num_warps": 2}
# arch = sm_100


// ===== COMPILED SASS (sm_100a) =====

	.target	sm_100a

	.elftype	@"ET_EXEC"


//--------------------- .note.nv.tkinfo           --------------------------
	.section	.note.nv.tkinfo,"",@"SHT_NOTE"
	.sectionflags	@"SHF_NOTE_NV_TKINFO"
	.tkinfo
        /*0018*/ 	.word	0x00000081
        /*0030*/ 	.string	""
        /*0030*/ 	.string	"ptxas-blackwell"
        /*0030*/ 	.string	"Cuda compilation tools, release 12.9, V12.9.86"
        /*0030*/ 	.string	"Build cuda_12.9.r12.9/compiler.36037853_0"
        /*0030*/ 	.string	"-v  -suppress-debug-info  -lineinfo  -arch sm_100a "



//--------------------- .note.nv.cuver            --------------------------
	.section	.note.nv.cuver,"",@"SHT_NOTE"
	.sectionflags	@"SHF_NOTE_NV_CUVER"
        /*0018*/ 	.short	0x0001
        /*001a*/ 	.short	0x0064
        /*001c*/ 	.short	0x0001
        /*001e*/ 	.short	0x0000
        /*0020*/ 	.short	0x0001
        /*0022*/ 	.short	0x0000


//--------------------- .nv.info                  --------------------------
	.section	.nv.info,"",@"SHT_CUDA_INFO"
	.align	4


	//----- nvinfo : EIATTR_REGCOUNT
	.align		4
        /*0000*/ 	.byte	0x04, 0x2f
        /*0002*/ 	.short	(.L_1 - .L_0)
	.align		4
.L_0:
        /*0004*/ 	.word	index@(matmul_kernel)
        /*0008*/ 	.word	0x000000d9


	//----- nvinfo : EIATTR_FRAME_SIZE
	.align		4
.L_1:
        /*000c*/ 	.byte	0x04, 0x11
        /*000e*/ 	.short	(.L_3 - .L_2)
	.align		4
.L_2:
        /*0010*/ 	.word	index@(matmul_kernel)
        /*0014*/ 	.word	0x00000000


	//----- nvinfo : EIATTR_MIN_STACK_SIZE
	.align		4
.L_3:
        /*0018*/ 	.byte	0x04, 0x12
        /*001a*/ 	.short	(.L_5 - .L_4)
	.align		4
.L_4:
        /*001c*/ 	.word	index@(matmul_kernel)
        /*0020*/ 	.word	0x00000000
.L_5:


//--------------------- .nv.info.matmul_kernel    --------------------------
	.section	.nv.info.matmul_kernel,"",@"SHT_CUDA_INFO"
	.sectionflags	@""
	.align	4


	//----- nvinfo : EIATTR_CUDA_API_VERSION
	.align		4
        /*0000*/ 	.byte	0x04, 0x37
        /*0002*/ 	.short	(.L_7 - .L_6)
.L_6:
        /*0004*/ 	.word	0x00000081


	//----- nvinfo : EIATTR_KPARAM_INFO
	.align		4
.L_7:
        /*0008*/ 	.byte	0x04, 0x17
        /*000a*/ 	.short	(.L_9 - .L_8)
.L_8:
        /*000c*/ 	.word	0x00000000
        /*0010*/ 	.short	0x000d
        /*0012*/ 	.short	0x0048
        /*0014*/ 	.byte	0x00, 0xf4, 0x21, 0x00


	//----- nvinfo : EIATTR_KPARAM_INFO
	.align		4
.L_9:
        /*0018*/ 	.byte	0x04, 0x17
        /*001a*/ 	.short	(.L_11 - .L_10)
.L_10:
        /*001c*/ 	.word	0x00000000
        /*0020*/ 	.short	0x000c
        /*0022*/ 	.short	0x0040
        /*0024*/ 	.byte	0x00, 0xf4, 0x21, 0x00


	//----- nvinfo : EIATTR_KPARAM_INFO
	.align		4
.L_11:
        /*0028*/ 	.byte	0x04, 0x17
        /*002a*/ 	.short	(.L_13 - .L_12)
.L_12:
        /*002c*/ 	.word	0x00000000
        /*0030*/ 	.short	0x000b
        /*0032*/ 	.short	0x0038
        /*0034*/ 	.byte	0x00, 0xf0, 0x11, 0x00


	//----- nvinfo : EIATTR_KPARAM_INFO
	.align		4
.L_13:
        /*0038*/ 	.byte	0x04, 0x17
        /*003a*/ 	.short	(.L_15 - .L_14)
.L_14:
        /*003c*/ 	.word	0x00000000
        /*0040*/ 	.short	0x000a
        /*0042*/ 	.short	0x0034
        /*0044*/ 	.byte	0x00, 0xf0, 0x11, 0x00


	//----- nvinfo : EIATTR_KPARAM_INFO
	.align		4
.L_15:
        /*0048*/ 	.byte	0x04, 0x17
        /*004a*/ 	.short	(.L_17 - .L_16)
.L_16:
        /*004c*/ 	.word	0x00000000
        /*0050*/ 	.short	0x0009
        /*0052*/ 	.short	0x0030
        /*0054*/ 	.byte	0x00, 0xf0, 0x11, 0x00


	//----- nvinfo : EIATTR_KPARAM_INFO
	.align		4
.L_17:
        /*0058*/ 	.byte	0x04, 0x17
        /*005a*/ 	.short	(.L_19 - .L_18)
.L_18:
        /*005c*/ 	.word	0x00000000
        /*0060*/ 	.short	0x0008
        /*0062*/ 	.short	0x002c
        /*0064*/ 	.byte	0x00, 0xf0, 0x11, 0x00


	//----- nvinfo : EIATTR_KPARAM_INFO
	.align		4
.L_19:
        /*0068*/ 	.byte	0x04, 0x17
        /*006a*/ 	.short	(.L_21 - .L_20)
.L_20:
        /*006c*/ 	.word	0x00000000
        /*0070*/ 	.short	0x0007
        /*0072*/ 	.short	0x0028
        /*0074*/ 	.byte	0x00, 0xf0, 0x11, 0x00


	//----- nvinfo : EIATTR_KPARAM_INFO
	.align		4
.L_21:
        /*0078*/ 	.byte	0x04, 0x17
        /*007a*/ 	.short	(.L_23 - .L_22)
.L_22:
        /*007c*/ 	.word	0x00000000
        /*0080*/ 	.short	0x0006
        /*0082*/ 	.short	0x0024
        /*0084*/ 	.byte	0x00, 0xf0, 0x11, 0x00


	//----- nvinfo : EIATTR_KPARAM_INFO
	.align		4
.L_23:
        /*0088*/ 	.byte	0x04, 0x17
        /*008a*/ 	.short	(.L_25 - .L_24)
.L_24:
        /*008c*/ 	.word	0x00000000
        /*0090*/ 	.short	0x0005
        /*0092*/ 	.short	0x0020
        /*0094*/ 	.byte	0x00, 0xf0, 0x11, 0x00


	//----- nvinfo : EIATTR_KPARAM_INFO
	.align		4
.L_25:
        /*0098*/ 	.byte	0x04, 0x17
        /*009a*/ 	.short	(.L_27 - .L_26)
.L_26:
        /*009c*/ 	.word	0x00000000
        /*00a0*/ 	.short	0x0004
        /*00a2*/ 	.short	0x001c
        /*00a4*/ 	.byte	0x00, 0xf0, 0x11, 0x00


	//----- nvinfo : EIATTR_KPARAM_INFO
	.align		4
.L_27:
        /*00a8*/ 	.byte	0x04, 0x17
        /*00aa*/ 	.short	(.L_29 - .L_28)
.L_28:
        /*00ac*/ 	.word	0x00000000
        /*00b0*/ 	.short	0x0003
        /*00b2*/ 	.short	0x0018
        /*00b4*/ 	.byte	0x00, 0xf0, 0x11, 0x00


	//----- nvinfo : EIATTR_KPARAM_INFO
	.align		4
.L_29:
        /*00b8*/ 	.byte	0x04, 0x17
        /*00ba*/ 	.short	(.L_31 - .L_30)
.L_30:
        /*00bc*/ 	.word	0x00000000
        /*00c0*/ 	.short	0x0002
        /*00c2*/ 	.short	0x0010
        /*00c4*/ 	.byte	0x00, 0xf4, 0x21, 0x00


	//----- nvinfo : EIATTR_KPARAM_INFO
	.align		4
.L_31:
        /*00c8*/ 	.byte	0x04, 0x17
        /*00ca*/ 	.short	(.L_33 - .L_32)
.L_32:
        /*00cc*/ 	.word	0x00000000
        /*00d0*/ 	.short	0x0001
        /*00d2*/ 	.short	0x0008
        /*00d4*/ 	.byte	0x00, 0xf4, 0x21, 0x00


	//----- nvinfo : EIATTR_KPARAM_INFO
	.align		4
.L_33:
        /*00d8*/ 	.byte	0x04, 0x17
        /*00da*/ 	.short	(.L_35 - .L_34)
.L_34:
        /*00dc*/ 	.word	0x00000000
        /*00e0*/ 	.short	0x0000
        /*00e2*/ 	.short	0x0000
        /*00e4*/ 	.byte	0x00, 0xf4, 0x21, 0x00


	//----- nvinfo : EIATTR_SPARSE_MMA_MASK
	.align		4
.L_35:
        /*00e8*/ 	.byte	0x03, 0x50
        /*00ea*/ 	.short	0x0000


	//----- nvinfo : EIATTR_MAXREG_COUNT
	.align		4
        /*00ec*/ 	.byte	0x03, 0x1b
        /*00ee*/ 	.short	0x00ff


	//----- nvinfo : EIATTR_NUM_BARRIERS
	.align		4
        /*00f0*/ 	.byte	0x02, 0x4c
        /*00f2*/ 	.byte	0x01
	.zero		1


	//----- nvinfo : EIATTR_VRC_CTA_INIT_COUNT
	.align		4
        /*00f4*/ 	.byte	0x02, 0x4a
	.zero		1
	.zero		1


	//----- nvinfo : EIATTR_EXIT_INSTR_OFFSETS
	.align		4
        /*00f8*/ 	.byte	0x04, 0x1c
        /*00fa*/ 	.short	(.L_37 - .L_36)


	//   ....[0]....
.L_36:
        /*00fc*/ 	.word	0x000041a0


	//   ....[1]....
        /*0100*/ 	.word	0x000041d0


	//----- nvinfo : EIATTR_REQNTID
	.align		4
.L_37:
        /*0104*/ 	.byte	0x04, 0x10
        /*0106*/ 	.short	(.L_39 - .L_38)
.L_38:
        /*0108*/ 	.word	0x00000040
        /*010c*/ 	.word	0x00000001
        /*0110*/ 	.word	0x00000001


	//----- nvinfo : EIATTR_CBANK_PARAM_SIZE
	.align		4
.L_39:
        /*0114*/ 	.byte	0x03, 0x19
        /*0116*/ 	.short	0x0050


	//----- nvinfo : EIATTR_PARAM_CBANK
	.align		4
        /*0118*/ 	.byte	0x04, 0x0a
        /*011a*/ 	.short	(.L_41 - .L_40)
	.align		4
.L_40:
        /*011c*/ 	.word	index@(.nv.constant0.matmul_kernel)
        /*0120*/ 	.short	0x0380
        /*0122*/ 	.short	0x0050


	//----- nvinfo : EIATTR_SW_WAR
	.align		4
.L_41:
        /*0124*/ 	.byte	0x04, 0x36
        /*0126*/ 	.short	(.L_43 - .L_42)
.L_42:
        /*0128*/ 	.word	0x00000008
.L_43:


//--------------------- .nv.compat                --------------------------
	.section	.nv.compat,"",@"SHT_CUDA_COMPAT_INFO"
	.align	4
        /*0000*/ 	.byte	0x02, 0x02, 0x01, 0x00, 0x02, 0x05, 0x05, 0x00, 0x02, 0x03, 0x00, 0x00, 0x02, 0x06, 0x01, 0x00


//--------------------- .nv.callgraph             --------------------------
	.section	.nv.callgraph,"",@"SHT_CUDA_CALLGRAPH"
	.align	4
	.sectionentsize	8
	.align		4
        /*0000*/ 	.word	0x00000000
	.align		4
        /*0004*/ 	.word	0xffffffff
	.align		4
        /*0008*/ 	.word	0x00000000
	.align		4
        /*000c*/ 	.word	0xfffffffe
	.align		4
        /*0010*/ 	.word	0x00000000
	.align		4
        /*0014*/ 	.word	0xfffffffd
	.align		4
        /*0018*/ 	.word	0x00000000
	.align		4
        /*001c*/ 	.word	0xfffffffc


//--------------------- .text.matmul_kernel       --------------------------
	.section	.text.matmul_kernel,"ax",@progbits
	.align	128
        .global         matmul_kernel
        .type           matmul_kernel,@function
        .size           matmul_kernel,(.L_x_3 - matmul_kernel)
        .other          matmul_kernel,@"STO_CUDA_ENTRY STV_DEFAULT"
matmul_kernel:
.text.matmul_kernel:
[----:B------:R-:W0:Y:S08]  /*0000*/  LDC R1, c[0x0][0x37c] ;  /* 0x0000df00ff017b82 */ /* 0x000e300000000800 */
[----:B------:R-:W1:Y:S01]  /*0010*/  LDC.64 R24, c[0x0][0x398] ;  /* 0x0000e600ff187b82 */ /* 0x000e620000000a00 */
[----:B------:R-:W2:Y:S01]  /*0020*/  S2R R5, SR_CTAID.X ;  /* 0x0000000000057919 */ /* 0x000ea20000002500 */
[----:B------:R-:W3:Y:S01]  /*0030*/  LDCU UR4, c[0x0][0x3a0] ;  /* 0x00007400ff0477ac */ /* 0x000ee20008000800 */
[----:B------:R-:W-:-:S02]  /*0040*/  CS2R R96, SRZ ;  /* 0x0000000000607805 */ /* 0x000fc4000001ff00 */
[----:B------:R-:W-:Y:S02]  /*0050*/  CS2R R98, SRZ ;  /* 0x0000000000627805 */ /* 0x000fe4000001ff00 */
[----:B------:R-:W-:Y:S02]  /*0060*/  CS2R R52, SRZ ;  /* 0x0000000000347805 */ /* 0x000fe4000001ff00 */
[----:B------:R-:W-:Y:S01]  /*0070*/  CS2R R54, SRZ ;  /* 0x0000000000367805 */ /* 0x000fe2000001ff00 */
[----:B------:R-:W4:Y:S01]  /*0080*/  LDCU.64 UR8, c[0x0][0x358] ;  /* 0x00006b00ff0877ac */ /* 0x000f220008000a00 */
[----:B---3--:R-:W-:Y:S01]  /*0090*/  UIADD3 UR4, UPT, UPT, UR4, 0x3f, URZ ;  /* 0x0000003f04047890 */ /* 0x008fe2000fffe0ff */
[----:B-1----:R-:W-:-:S03]  /*00a0*/  VIADD R0, R25, 0xf ;  /* 0x0000000f19007836 */ /* 0x002fc60000000000 */
[----:B------:R-:W-:Y:S02]  /*00b0*/  UISETP.GE.AND UP0, UPT, UR4, 0x40, UPT ;  /* 0x000000400400788c */ /* 0x000fe4000bf06270 */
[----:B------:R-:W-:-:S04]  /*00c0*/  SHF.R.S32.HI R3, RZ, 0x1f, R0 ;  /* 0x0000001fff037819 */ /* 0x000fc80000011400 */
[----:B------:R-:W-:Y:S02]  /*00d0*/  LEA.HI R3, R3, R0, RZ, 0x4 ;  /* 0x0000000003037211 */ /* 0x000fe400078f20ff */
[----:B--2---:R-:W-:Y:S02]  /*00e0*/  IABS R8, R5 ;  /* 0x0000000500087213 */ /* 0x004fe40000000000 */
[----:B------:R-:W-:-:S05]  /*00f0*/  SHF.R.S32.HI R3, RZ, 0x4, R3 ;  /* 0x00000004ff037819 */ /* 0x000fca0000011403 */
[----:B------:R-:W-:-:S05]  /*0100*/  IMAD.SHL.U32 R4, R3, 0x8, RZ ;  /* 0x0000000803047824 */ /* 0x000fca00078e00ff */
[-C--:B------:R-:W-:Y:S02]  /*0110*/  IABS R7, R4.reuse ;  /* 0x0000000400077213 */ /* 0x080fe40000000000 */
[----:B------:R-:W-:Y:S02]  /*0120*/  IABS R10, R4 ;  /* 0x00000004000a7213 */ /* 0x000fe40000000000 */
[----:B------:R-:W1:Y:S08]  /*0130*/  I2F.RP R0, R7 ;  /* 0x0000000700007306 */ /* 0x000e700000209400 */
[----:B-1----:R-:W1:Y:S02]  /*0140*/  MUFU.RCP R0, R0 ;  /* 0x0000000000007308 */ /* 0x002e640000001000 */
[----:B-1----:R-:W-:-:S02]  /*0150*/  VIADD R2, R0, 0xffffffe ;  /* 0x0ffffffe00027836 */ /* 0x002fc40000000000 */
[----:B------:R-:W-:-:S04]  /*0160*/  IMAD.MOV R0, RZ, RZ, -R10 ;  /* 0x000000ffff007224 */ /* 0x000fc800078e0a0a */
[----:B------:R1:W2:Y:S02]  /*0170*/  F2I.FTZ.U32.TRUNC.NTZ R3, R2 ;  /* 0x0000000200037305 */ /* 0x0002a4000021f000 */
[----:B-1----:R-:W-:Y:S02]  /*0180*/  IMAD.MOV.U32 R2, RZ, RZ, RZ ;  /* 0x000000ffff027224 */ /* 0x002fe400078e00ff */
[----:B--2---:R-:W-:-:S04]  /*0190*/  IMAD.MOV R6, RZ, RZ, -R3 ;  /* 0x000000ffff067224 */ /* 0x004fc800078e0a03 */
[----:B------:R-:W-:Y:S02]  /*01a0*/  IMAD R9, R6, R7, RZ ;  /* 0x0000000706097224 */ /* 0x000fe400078e02ff */
[----:B------:R-:W-:Y:S02]  /*01b0*/  IMAD.MOV.U32 R6, RZ, RZ, R8 ;  /* 0x000000ffff067224 */ /* 0x000fe400078e0008 */
[----:B------:R-:W-:-:S06]  /*01c0*/  IMAD.HI.U32 R3, R3, R9, R2 ;  /* 0x0000000903037227 */ /* 0x000fcc00078e0002 */
[----:B------:R-:W-:-:S04]  /*01d0*/  IMAD.HI.U32 R3, R3, R6, RZ ;  /* 0x0000000603037227 */ /* 0x000fc800078e00ff */
[----:B------:R-:W-:-:S05]  /*01e0*/  IMAD R0, R3, R0, R6 ;  /* 0x0000000003007224 */ /* 0x000fca00078e0206 */
[----:B------:R-:W-:-:S13]  /*01f0*/  ISETP.GT.U32.AND P1, PT, R7, R0, PT ;  /* 0x000000000700720c */ /* 0x000fda0003f24070 */
[----:B------:R-:W-:Y:S02]  /*0200*/  @!P1 IMAD.IADD R0, R0, 0x1, -R7 ;  /* 0x0000000100009824 */ /* 0x000fe400078e0a07 */
[----:B------:R-:W-:Y:S01]  /*0210*/  @!P1 VIADD R3, R3, 0x1 ;  /* 0x0000000103039836 */ /* 0x000fe20000000000 */
[----:B------:R-:W-:Y:S02]  /*0220*/  ISETP.NE.AND P1, PT, R4, RZ, PT ;  /* 0x000000ff0400720c */ /* 0x000fe40003f25270 */
[----:B------:R-:W-:Y:S02]  /*0230*/  ISETP.GE.U32.AND P0, PT, R0, R7, PT ;  /* 0x000000070000720c */ /* 0x000fe40003f06070 */
[----:B------:R-:W-:-:S04]  /*0240*/  LOP3.LUT R0, R5, R4, RZ, 0x3c, !PT ;  /* 0x0000000405007212 */ /* 0x000fc800078e3cff */
[----:B------:R-:W-:Y:S01]  /*0250*/  ISETP.GE.AND P2, PT, R0, RZ, PT ;  /* 0x000000ff0000720c */ /* 0x000fe20003f46270 */
[----:B------:R-:W-:-:S06]  /*0260*/  VIADD R0, R24, 0x3f ;  /* 0x0000003f18007836 */ /* 0x000fcc0000000000 */
[----:B------:R-:W-:-:S04]  /*0270*/  @P0 VIADD R3, R3, 0x1 ;  /* 0x0000000103030836 */ /* 0x000fc80000000000 */
[----:B------:R-:W-:Y:S01]  /*0280*/  IMAD.MOV.U32 R2, RZ, RZ, R3 ;  /* 0x000000ffff027224 */ /* 0x000fe200078e0003 */
[----:B------:R-:W-:-:S03]  /*0290*/  SHF.R.S32.HI R3, RZ, 0x1f, R0 ;  /* 0x0000001fff037819 */ /* 0x000fc60000011400 */
[----:B------:R-:W-:Y:S01]  /*02a0*/  @!P2 IMAD.MOV R2, RZ, RZ, -R2 ;  /* 0x000000ffff02a224 */ /* 0x000fe200078e0a02 */
[----:B------:R-:W-:Y:S02]  /*02b0*/  @!P1 LOP3.LUT R2, RZ, R4, RZ, 0x33, !PT ;  /* 0x00000004ff029212 */ /* 0x000fe400078e33ff */
[----:B------:R-:W-:-:S03]  /*02c0*/  LEA.HI R3, R3, R0, RZ, 0x6 ;  /* 0x0000000003037211 */ /* 0x000fc600078f30ff */
[----:B------:R-:W-:Y:S02]  /*02d0*/  IMAD.SHL.U32 R6, R2, 0x8, RZ ;  /* 0x0000000802067824 */ /* 0x000fe400078e00ff */
[----:B------:R-:W-:-:S03]  /*02e0*/  IMAD.MOV R2, RZ, RZ, -R2 ;  /* 0x000000ffff027224 */ /* 0x000fc600078e0a02 */
[----:B------:R-:W-:Y:S01]  /*02f0*/  LEA.HI.SX32 R3, R3, -R6, 0x1a ;  /* 0x8000000603037211 */ /* 0x000fe200078fd2ff */
[----:B------:R-:W-:-:S03]  /*0300*/  IMAD R4, R4, R2, R5 ;  /* 0x0000000204047224 */ /* 0x000fc600078e0205 */
[----:B------:R-:W-:Y:S02]  /*0310*/  VIMNMX R11, PT, PT, R3, 0x8, PT ;  /* 0x00000008030b7848 */ /* 0x000fe40003fe0100 */
[----:B------:R-:W-:Y:S02]  /*0320*/  IABS R9, R4 ;  /* 0x0000000400097213 */ /* 0x000fe40000000000 */
[----:B------:R-:W-:-:S04]  /*0330*/  IABS R7, R11 ;  /* 0x0000000b00077213 */ /* 0x000fc80000000000 */
[----:B------:R-:W1:Y:S08]  /*0340*/  I2F.RP R0, R7 ;  /* 0x0000000700007306 */ /* 0x000e700000209400 */
[----:B-1----:R-:W1:Y:S02]  /*0350*/  MUFU.RCP R0, R0 ;  /* 0x0000000000007308 */ /* 0x002e640000001000 */
[----:B-1----:R-:W-:-:S06]  /*0360*/  VIADD R3, R0, 0xffffffe ;  /* 0x0ffffffe00037836 */ /* 0x002fcc0000000000 */
[----:B------:R-:W1:Y:S02]  /*0370*/  F2I.FTZ.U32.TRUNC.NTZ R3, R3 ;  /* 0x0000000300037305 */ /* 0x000e64000021f000 */
[----:B-1----:R-:W-:-:S04]  /*0380*/  IMAD.MOV R8, RZ, RZ, -R3 ;  /* 0x000000ffff087224 */ /* 0x002fc800078e0a03 */
[----:B------:R-:W-:Y:S01]  /*0390*/  IMAD.MOV.U32 R2, RZ, RZ, R8 ;  /* 0x000000ffff027224 */ /* 0x000fe200078e0008 */
[----:B------:R-:W-:-:S03]  /*03a0*/  IABS R8, R11 ;  /* 0x0000000b00087213 */ /* 0x000fc60000000000 */
[----:B------:R-:W-:Y:S02]  /*03b0*/  IMAD R5, R2, R7, RZ ;  /* 0x0000000702057224 */ /* 0x000fe400078e02ff */
[----:B------:R-:W-:Y:S02]  /*03c0*/  IMAD.MOV.U32 R2, RZ, RZ, RZ ;  /* 0x000000ffff027224 */ /* 0x000fe400078e00ff */
[----:B------:R-:W-:Y:S02]  /*03d0*/  IMAD.MOV R0, RZ, RZ, -R8 ;  /* 0x000000ffff007224 */ /* 0x000fe400078e0a08 */
[----:B------:R-:W-:Y:S01]  /*03e0*/  IMAD.HI.U32 R2, R3, R5, R2 ;  /* 0x0000000503027227 */ /* 0x000fe200078e0002 */
[----:B------:R-:W1:Y:S05]  /*03f0*/  S2R R8, SR_TID.X ;  /* 0x0000000000087919 */ /* 0x000e6a0000002100 */
[----:B------:R-:W-:-:S04]  /*0400*/  IMAD.HI.U32 R2, R2, R9, RZ ;  /* 0x0000000902027227 */ /* 0x000fc800078e00ff */
[----:B------:R-:W-:-:S05]  /*0410*/  IMAD R0, R2, R0, R9 ;  /* 0x0000000002007224 */ /* 0x000fca00078e0209 */
[----:B------:R-:W-:-:S13]  /*0420*/  ISETP.GT.U32.AND P1, PT, R7, R0, PT ;  /* 0x000000000700720c */ /* 0x000fda0003f24070 */
[----:B------:R-:W-:Y:S02]  /*0430*/  @!P1 IMAD.IADD R0, R0, 0x1, -R7 ;  /* 0x0000000100009824 */ /* 0x000fe400078e0a07 */
[----:B------:R-:W-:Y:S01]  /*0440*/  @!P1 VIADD R2, R2, 0x1 ;  /* 0x0000000102029836 */ /* 0x000fe20000000000 */
[----:B------:R-:W-:Y:S02]  /*0450*/  ISETP.NE.AND P1, PT, R11, RZ, PT ;  /* 0x000000ff0b00720c */ /* 0x000fe40003f25270 */
[----:B------:R-:W-:Y:S02]  /*0460*/  ISETP.GE.U32.AND P0, PT, R0, R7, PT ;  /* 0x000000070000720c */ /* 0x000fe40003f06070 */
[----:B------:R-:W-:Y:S02]  /*0470*/  LOP3.LUT R0, R4, R11, RZ, 0x3c, !PT ;  /* 0x0000000b04007212 */ /* 0x000fe400078e3cff */
[----:B-1----:R-:W-:Y:S02]  /*0480*/  LOP3.LUT R8, R8, 0x3f, RZ, 0xc0, !PT ;  /* 0x0000003f08087812 */ /* 0x002fe400078ec0ff */
[----:B------:R-:W-:-:S07]  /*0490*/  ISETP.GE.AND P2, PT, R0, RZ, PT ;  /* 0x000000ff0000720c */ /* 0x000fce0003f46270 */
[----:B------:R-:W-:-:S06]  /*04a0*/  @P0 VIADD R2, R2, 0x1 ;  /* 0x0000000102020836 */ /* 0x000fcc0000000000 */
[----:B------:R-:W-:Y:S01]  /*04b0*/  @!P2 IMAD.MOV R2, RZ, RZ, -R2 ;  /* 0x000000ffff02a224 */ /* 0x000fe200078e0a02 */
[----:B------:R-:W-:-:S05]  /*04c0*/  @!P1 LOP3.LUT R2, RZ, R11, RZ, 0x33, !PT ;  /* 0x0000000bff029212 */ /* 0x000fca00078e33ff */
[----:B------:R-:W-:-:S04]  /*04d0*/  IMAD.MOV R0, RZ, RZ, -R2 ;  /* 0x000000ffff007224 */ /* 0x000fc800078e0a02 */
[----:B------:R-:W-:-:S04]  /*04e0*/  IMAD R0, R11, R0, R4 ;  /* 0x000000000b007224 */ /* 0x000fc800078e0204 */
[----:B------:R-:W-:Y:S02]  /*04f0*/  IMAD.IADD R3, R6, 0x1, R0 ;  /* 0x0000000106037824 */ /* 0x000fe400078e0200 */
[----:B------:R-:W-:Y:S02]  /*0500*/  IMAD.SHL.U32 R0, R2, 0x10, RZ ;  /* 0x0000001002007824 */ /* 0x000fe400078e00ff */
[----:B------:R-:W-:Y:S02]  /*0510*/  IMAD R2, R3, 0x40, R8 ;  /* 0x0000004003027824 */ /* 0x000fe400078e0208 */
[C---:B------:R-:W-:Y:S02]  /*0520*/  VIADD R26, R0.reuse, 0x1 ;  /* 0x00000001001a7836 */ /* 0x040fe40000000000 */
[C---:B------:R-:W-:Y:S02]  /*0530*/  VIADD R28, R0.reuse, 0x2 ;  /* 0x00000002001c7836 */ /* 0x040fe40000000000 */
[----:B------:R-:W-:-:S02]  /*0540*/  VIADD R30, R0, 0x3 ;  /* 0x00000003001e7836 */ /* 0x000fc40000000000 */
[C---:B------:R-:W-:Y:S02]  /*0550*/  VIADD R32, R0.reuse, 0x4 ;  /* 0x0000000400207836 */ /* 0x040fe40000000000 */
[C---:B------:R-:W-:Y:S02]  /*0560*/  VIADD R33, R0.reuse, 0x5 ;  /* 0x0000000500217836 */ /* 0x040fe40000000000 */
[C---:B------:R-:W-:Y:S02]  /*0570*/  VIADD R34, R0.reuse, 0x6 ;  /* 0x0000000600227836 */ /* 0x040fe40000000000 */
        /* <DEDUP_REMOVED lines=8> */
[----:B------:R-:W-:Y:S01]  /*0600*/  VIADD R16, R0, 0xf ;  /* 0x0000000f00107836 */ /* 0x000fe20000000000 */
[----:B0---4-:R-:W-:Y:S06]  /*0610*/  BRA.U !UP0, `(.L_x_0) ;  /* 0x0000003108d87547 */ /* 0x011fec000b800000 */
[----:B------:R-:W-:Y:S01]  /*0620*/  IABS R14, R24 ;  /* 0x00000018000e7213 */ /* 0x000fe20000000000 */
[----:B------:R-:W0:Y:S01]  /*0630*/  LDC.64 R124, c[0x0][0x388] ;  /* 0x0000e200ff7c7b82 */ /* 0x000e220000000a00 */
[----:B------:R-:W-:Y:S01]  /*0640*/  IABS R22, R25 ;  /* 0x0000001900167213 */ /* 0x000fe20000000000 */
[----:B------:R-:W1:Y:S01]  /*0650*/  LDCU UR5, c[0x0][0x3a4] ;  /* 0x00007480ff0577ac */ /* 0x000e620008000800 */
[----:B------:R-:W2:Y:S01]  /*0660*/  I2F.RP R3, R14 ;  /* 0x0000000e00037306 */ /* 0x000ea20000209400 */
[----:B------:R-:W-:Y:S02]  /*0670*/  ISETP.GE.AND P2, PT, R2, RZ, PT ;  /* 0x000000ff0200720c */ /* 0x000fe40003f46270 */
[----:B------:R-:W-:Y:S02]  /*0680*/  CS2R R76, SRZ ;  /* 0x00000000004c7805 */ /* 0x000fe4000001ff00 */
[----:B------:R-:W-:Y:S01]  /*0690*/  ISETP.GE.AND P5, PT, R15, RZ, PT ;  /* 0x000000ff0f00720c */ /* 0x000fe20003fa6270 */
[----:B------:R-:W3:Y:S01]  /*06a0*/  LDCU.64 UR6, c[0x0][0x380] ;  /* 0x00007000ff0677ac */ /* 0x000ee20008000a00 */
[----:B------:R-:W-:-:S02]  /*06b0*/  IABS R17, R39 ;  /* 0x0000002700117213 */ /* 0x000fc40000000000 */
[----:B------:R-:W-:Y:S02]  /*06c0*/  CS2R R78, SRZ ;  /* 0x00000000004e7805 */ /* 0x000fe4000001ff00 */
[----:B------:R-:W-:Y:S01]  /*06d0*/  IABS R21, R37 ;  /* 0x0000002500157213 */ /* 0x000fe20000000000 */
[----:B------:R-:W4:Y:S01]  /*06e0*/  I2F.RP R9, R22 ;  /* 0x0000001600097306 */ /* 0x000f220000209400 */
[----:B------:R-:W-:Y:S02]  /*06f0*/  ISETP.GE.AND P0, PT, R12, RZ, PT ;  /* 0x000000ff0c00720c */ /* 0x000fe40003f06270 */
[----:B------:R-:W-:Y:S02]  /*0700*/  CS2R R80, SRZ ;  /* 0x0000000000507805 */ /* 0x000fe4000001ff00 */
[----:B------:R-:W-:Y:S02]  /*0710*/  IABS R19, R38 ;  /* 0x0000002600137213 */ /* 0x000fe40000000000 */
[----:B------:R-:W-:-:S02]  /*0720*/  CS2R R82, SRZ ;  /* 0x0000000000527805 */ /* 0x000fc4000001ff00 */
[----:B------:R-:W-:Y:S02]  /*0730*/  IABS R23, R33 ;  /* 0x0000002100177213 */ /* 0x000fe40000000000 */
[----:B------:R-:W-:Y:S02]  /*0740*/  CS2R R96, SRZ ;  /* 0x0000000000607805 */ /* 0x000fe4000001ff00 */
[----:B------:R-:W-:Y:S01]  /*0750*/  ISETP.GE.AND P4, PT, R16, RZ, PT ;  /* 0x000000ff1000720c */ /* 0x000fe20003f86270 */
[----:B--2---:R-:W2:Y:S01]  /*0760*/  MUFU.RCP R3, R3 ;  /* 0x0000000300037308 */ /* 0x004ea20000001000 */
[----:B------:R-:W-:Y:S02]  /*0770*/  IABS R27, R28 ;  /* 0x0000001c001b7213 */ /* 0x000fe40000000000 */
[----:B------:R-:W-:Y:S02]  /*0780*/  CS2R R98, SRZ ;  /* 0x0000000000627805 */ /* 0x000fe4000001ff00 */
[----:B------:R-:W-:-:S02]  /*0790*/  IABS R29, R26 ;  /* 0x0000001a001d7213 */ /* 0x000fc40000000000 */
[----:B------:R-:W-:Y:S02]  /*07a0*/  CS2R R52, SRZ ;  /* 0x0000000000347805 */ /* 0x000fe4000001ff00 */
[----:B------:R-:W-:Y:S02]  /*07b0*/  IABS R31, R0 ;  /* 0x00000000001f7213 */ /* 0x000fe40000000000 */
[----:B------:R-:W-:Y:S01]  /*07c0*/  CS2R R54, SRZ ;  /* 0x0000000000367805 */ /* 0x000fe2000001ff00 */
[----:B----4-:R-:W4:Y:S01]  /*07d0*/  MUFU.RCP R9, R9 ;  /* 0x0000000900097308 */ /* 0x010f220000001000 */
[----:B--2---:R-:W-:-:S07]  /*07e0*/  VIADD R4, R3, 0xffffffe ;  /* 0x0ffffffe03047836 */ /* 0x004fce0000000000 */
[----:B------:R2:W5:Y:S01]  /*07f0*/  F2I.FTZ.U32.TRUNC.NTZ R5, R4 ;  /* 0x0000000400057305 */ /* 0x000562000021f000 */
[----:B----4-:R-:W-:Y:S01]  /*0800*/  VIADD R6, R9, 0xffffffe ;  /* 0x0ffffffe09067836 */ /* 0x010fe20000000000 */
[----:B------:R-:W-:-:S06]  /*0810*/  IABS R9, R2 ;  /* 0x0000000200097213 */ /* 0x000fcc0000000000 */
[----:B------:R4:W0:Y:S01]  /*0820*/  F2I.FTZ.U32.TRUNC.NTZ R7, R6 ;  /* 0x0000000600077305 */ /* 0x000822000021f000 */
[----:B--2---:R-:W-:Y:S02]  /*0830*/  IMAD.MOV.U32 R4, RZ, RZ, RZ ;  /* 0x000000ffff047224 */ /* 0x004fe400078e00ff */
[----:B-----5:R-:W-:Y:S02]  /*0840*/  IMAD.MOV R11, RZ, RZ, -R5 ;  /* 0x000000ffff0b7224 */ /* 0x020fe400078e0a05 */
[----:B----4-:R-:W-:Y:S02]  /*0850*/  IMAD.MOV.U32 R6, RZ, RZ, RZ ;  /* 0x000000ffff067224 */ /* 0x010fe400078e00ff */
[----:B------:R-:W-:Y:S02]  /*0860*/  IMAD R11, R11, R14, RZ ;  /* 0x0000000e0b0b7224 */ /* 0x000fe400078e02ff */
[----:B0-----:R-:W-:Y:S02]  /*0870*/  IMAD.MOV R13, RZ, RZ, -R7 ;  /* 0x000000ffff0d7224 */ /* 0x001fe400078e0a07 */
[----:B------:R-:W-:Y:S01]  /*0880*/  IMAD.HI.U32 R5, R5, R11, R4 ;  /* 0x0000000b05057227 */ /* 0x000fe200078e0004 */
[----:B------:R-:W-:-:S02]  /*0890*/  IABS R4, R16 ;  /* 0x0000001000047213 */ /* 0x000fc40000000000 */
[----:B------:R-:W-:Y:S01]  /*08a0*/  IABS R11, R15 ;  /* 0x0000000f000b7213 */ /* 0x000fe20000000000 */
[----:B------:R-:W-:Y:S01]  /*08b0*/  IMAD R3, R13, R22, RZ ;  /* 0x000000160d037224 */ /* 0x000fe200078e02ff */
[----:B------:R-:W-:Y:S01]  /*08c0*/  IABS R13, R12 ;  /* 0x0000000c000d7213 */ /* 0x000fe20000000000 */
[----:B------:R-:W-:Y:S01]  /*08d0*/  IMAD.HI.U32 R5, R5, R9, RZ ;  /* 0x0000000905057227 */ /* 0x000fe200078e00ff */
[----:B------:R-:W-:-:S03]  /*08e0*/  IABS R15, R40 ;  /* 0x00000028000f7213 */ /* 0x000fc60000000000 */
[----:B------:R-:W-:-:S04]  /*08f0*/  IMAD.HI.U32 R6, R7, R3, R6 ;  /* 0x0000000307067227 */ /* 0x000fc800078e0006 */
[----:B------:R-:W-:Y:S02]  /*0900*/  IMAD.MOV.U32 R7, RZ, RZ, R4 ;  /* 0x000000ffff077224 */ /* 0x000fe400078e0004 */
[----:B------:R-:W-:Y:S02]  /*0910*/  IMAD.MOV R5, RZ, RZ, -R5 ;  /* 0x000000ffff057224 */ /* 0x000fe400078e0a05 */
[----:B------:R-:W-:-:S04]  /*0920*/  IMAD.HI.U32 R3, R6, R7, RZ ;  /* 0x0000000706037227 */ /* 0x000fc800078e00ff */
[----:B------:R-:W-:Y:S02]  /*0930*/  IMAD.MOV R10, RZ, RZ, -R3 ;  /* 0x000000ffff0a7224 */ /* 0x000fe400078e0a03 */
[----:B------:R-:W-:Y:S02]  /*0940*/  IMAD R3, R14, R5, R9 ;  /* 0x000000050e037224 */ /* 0x000fe400078e0209 */
[----:B------:R-:W-:-:S03]  /*0950*/  IMAD.HI.U32 R4, R6, R11, RZ ;  /* 0x0000000b06047227 */ /* 0x000fc600078e00ff */
[----:B------:R-:W-:Y:S01]  /*0960*/  ISETP.GT.U32.AND P1, PT, R14, R3, PT ;  /* 0x000000030e00720c */ /* 0x000fe20003f24070 */
[----:B------:R-:W-:Y:S02]  /*0970*/  IMAD.MOV R5, RZ, RZ, -R4 ;  /* 0x000000ffff057224 */ /* 0x000fe400078e0a04 */
[----:B------:R-:W-:Y:S02]  /*0980*/  IMAD R4, R22, R10, R7 ;  /* 0x0000000a16047224 */ /* 0x000fe400078e0207 */
[----:B------:R-:W-:-:S04]  /*0990*/  IMAD.HI.U32 R7, R6, R13, RZ ;  /* 0x0000000d06077227 */ /* 0x000fc800078e00ff */
[----:B------:R-:W-:Y:S02]  /*09a0*/  IMAD.MOV R7, RZ, RZ, -R7 ;  /* 0x000000ffff077224 */ /* 0x000fe400078e0a07 */
[----:B------:R-:W-:-:S04]  /*09b0*/  IMAD.HI.U32 R9, R6, R15, RZ ;  /* 0x0000000f06097227 */ /* 0x000fc800078e00ff */
[----:B------:R-:W-:Y:S02]  /*09c0*/  @!P1 IMAD.IADD R3, R3, 0x1, -R14 ;  /* 0x0000000103039824 */ /* 0x000fe400078e0a0e */
[----:B------:R-:W-:-:S03]  /*09d0*/  IMAD.HI.U32 R10, R6, R17, RZ ;  /* 0x00000011060a7227 */ /* 0x000fc600078e00ff */
[----:B------:R-:W-:Y:S01]  /*09e0*/  ISETP.GT.U32.AND P1, PT, R14, R3, PT ;  /* 0x000000030e00720c */ /* 0x000fe20003f24070 */
[C---:B------:R-:W-:Y:S02]  /*09f0*/  IMAD R7, R22.reuse, R7, R13 ;  /* 0x0000000716077224 */ /* 0x040fe400078e020d */
[C---:B------:R-:W-:Y:S02]  /*0a00*/  IMAD R5, R22.reuse, R5, R11 ;  /* 0x0000000516057224 */ /* 0x040fe400078e020b */
[----:B------:R-:W-:Y:S02]  /*0a10*/  IMAD.MOV R9, RZ, RZ, -R9 ;  /* 0x000000ffff097224 */ /* 0x000fe400078e0a09 */
[----:B------:R-:W-:Y:S01]  /*0a20*/  IMAD.MOV R10, RZ, RZ, -R10 ;  /* 0x000000ffff0a7224 */ /* 0x000fe200078e0a0a */
[----:B------:R-:W-:Y:S01]  /*0a30*/  ISETP.GT.U32.AND P6, PT, R22, R5, PT ;  /* 0x000000051600720c */ /* 0x000fe20003fc4070 */
[----:B------:R-:W-:-:S04]  /*0a40*/  IMAD.HI.U32 R12, R6, R21, RZ ;  /* 0x00000015060c7227 */ /* 0x000fc800078e00ff */
[----:B------:R-:W-:Y:S01]  /*0a50*/  @!P1 IMAD.IADD R3, R3, 0x1, -R14 ;  /* 0x0000000103039824 */ /* 0x000fe200078e0a0e */
[----:B------:R-:W-:Y:S01]  /*0a60*/  ISETP.NE.AND P1, PT, R24, RZ, PT ;  /* 0x000000ff1800720c */ /* 0x000fe20003f25270 */
[C---:B------:R-:W-:Y:S02]  /*0a70*/  IMAD R9, R22.reuse, R9, R15 ;  /* 0x0000000916097224 */ /* 0x040fe400078e020f */
[----:B------:R-:W-:Y:S01]  /*0a80*/  @!P2 IMAD.MOV R3, RZ, RZ, -R3 ;  /* 0x000000ffff03a224 */ /* 0x000fe200078e0a03 */
[C---:B------:R-:W-:Y:S01]  /*0a90*/  ISETP.GT.U32.AND P2, PT, R22.reuse, R7, PT ;  /* 0x000000071600720c */ /* 0x040fe20003f44070 */
[----:B------:R-:W-:Y:S01]  /*0aa0*/  IMAD R10, R22, R10, R17 ;  /* 0x0000000a160a7224 */ /* 0x000fe200078e0211 */
[----:B------:R-:W-:Y:S01]  /*0ab0*/  IABS R17, R36 ;  /* 0x0000002400117213 */ /* 0x000fe20000000000 */
[----:B------:R-:W-:Y:S01]  /*0ac0*/  IMAD.HI.U32 R11, R6, R19, RZ ;  /* 0x00000013060b7227 */ /* 0x000fe200078e00ff */
[----:B------:R-:W-:-:S03]  /*0ad0*/  ISETP.GT.U32.AND P3, PT, R22, R9, PT ;  /* 0x000000091600720c */ /* 0x000fc60003f64070 */
[----:B------:R-:W-:Y:S02]  /*0ae0*/  IMAD.MOV R12, RZ, RZ, -R12 ;  /* 0x000000ffff0c7224 */ /* 0x000fe400078e0a0c */
[----:B------:R-:W-:Y:S01]  /*0af0*/  @!P1 LOP3.LUT R3, RZ, R24, RZ, 0x33, !PT ;  /* 0x00000018ff039212 */ /* 0x000fe200078e33ff */
[----:B------:R-:W-:Y:S01]  /*0b00*/  IMAD.MOV R11, RZ, RZ, -R11 ;  /* 0x000000ffff0b7224 */ /* 0x000fe200078e0a0b */
[C---:B------:R-:W-:Y:S01]  /*0b10*/  ISETP.GT.U32.AND P1, PT, R22.reuse, R4, PT ;  /* 0x000000041600720c */ /* 0x040fe20003f24070 */
[----:B------:R-:W-:Y:S01]  /*0b20*/  IMAD R12, R22, R12, R21 ;  /* 0x0000000c160c7224 */ /* 0x000fe200078e0215 */
[----:B------:R-:W-:Y:S01]  /*0b30*/  IABS R21, R34 ;  /* 0x0000002200157213 */ /* 0x000fe20000000000 */
[----:B------:R-:W-:-:S04]  /*0b40*/  IMAD.HI.U32 R13, R6, R17, RZ ;  /* 0x00000011060d7227 */ /* 0x000fc800078e00ff */
[C---:B------:R-:W-:Y:S01]  /*0b50*/  IMAD R11, R22.reuse, R11, R19 ;  /* 0x0000000b160b7224 */ /* 0x040fe200078e0213 */
[----:B------:R-:W-:Y:S01]  /*0b60*/  IABS R19, R35 ;  /* 0x0000002300137213 */ /* 0x000fe20000000000 */
[----:B------:R-:W-:Y:S02]  /*0b70*/  IMAD.MOV R13, RZ, RZ, -R13 ;  /* 0x000000ffff0d7224 */ /* 0x000fe400078e0a0d */
[--C-:B------:R-:W-:Y:S01]  /*0b80*/  @!P2 IMAD.IADD R7, R7, 0x1, -R22.reuse ;  /* 0x000000010707a824 */ /* 0x100fe200078e0a16 */
[C---:B------:R-:W-:Y:S01]  /*0b90*/  ISETP.GT.U32.AND P2, PT, R22.reuse, R12, PT ;  /* 0x0000000c1600720c */ /* 0x040fe20003f44070 */
[C---:B------:R-:W-:Y:S02]  /*0ba0*/  IMAD R13, R22.reuse, R13, R17 ;  /* 0x0000000d160d7224 */ /* 0x040fe400078e0211 */
[----:B------:R-:W-:Y:S01]  /*0bb0*/  @!P6 IMAD.IADD R5, R5, 0x1, -R22 ;  /* 0x000000010505e824 */ /* 0x000fe200078e0a16 */
[----:B------:R-:W-:Y:S01]  /*0bc0*/  ISETP.GT.U32.AND P6, PT, R22, R11, PT ;  /* 0x0000000b1600720c */ /* 0x000fe20003fc4070 */
[----:B------:R-:W-:-:S04]  /*0bd0*/  IMAD.HI.U32 R15, R6, R21, RZ ;  /* 0x00000015060f7227 */ /* 0x000fc800078e00ff */
[--C-:B------:R-:W-:Y:S01]  /*0be0*/  @!P1 IMAD.IADD R4, R4, 0x1, -R22.reuse ;  /* 0x0000000104049824 */ /* 0x100fe200078e0a16 */
[C---:B------:R-:W-:Y:S01]  /*0bf0*/  ISETP.GT.U32.AND P1, PT, R22.reuse, R10, PT ;  /* 0x0000000a1600720c */ /* 0x040fe20003f24070 */
[----:B------:R-:W-:Y:S01]  /*0c00*/  @!P3 IMAD.IADD R9, R9, 0x1, -R22 ;  /* 0x000000010909b824 */ /* 0x000fe200078e0a16 */
[----:B------:R-:W-:Y:S01]  /*0c10*/  ISETP.GT.U32.AND P3, PT, R22, R13, PT ;  /* 0x0000000d1600720c */ /* 0x000fe20003f64070 */
[----:B------:R-:W-:-:S04]  /*0c20*/  IMAD.HI.U32 R14, R6, R19, RZ ;  /* 0x00000013060e7227 */ /* 0x000fc800078e00ff */
[----:B------:R-:W-:-:S04]  /*0c30*/  IMAD.HI.U32 R16, R6, R23, RZ ;  /* 0x0000001706107227 */ /* 0x000fc800078e00ff */
[----:B------:R-:W-:Y:S02]  /*0c40*/  IMAD.MOV R15, RZ, RZ, -R15 ;  /* 0x000000ffff0f7224 */ /* 0x000fe400078e0a0f */
[----:B------:R-:W-:Y:S02]  /*0c50*/  IMAD.MOV R14, RZ, RZ, -R14 ;  /* 0x000000ffff0e7224 */ /* 0x000fe400078e0a0e */
[----:B------:R-:W-:Y:S01]  /*0c60*/  @!P2 IMAD.IADD R12, R12, 0x1, -R22 ;  /* 0x000000010c0ca824 */ /* 0x000fe200078e0a16 */
[C---:B------:R-:W-:Y:S01]  /*0c70*/  ISETP.GT.U32.AND P2, PT, R22.reuse, R5, PT ;  /* 0x000000051600720c */ /* 0x040fe20003f44070 */
[----:B------:R-:W-:Y:S02]  /*0c80*/  IMAD.MOV R16, RZ, RZ, -R16 ;  /* 0x000000ffff107224 */ /* 0x000fe400078e0a10 */
[C---:B------:R-:W-:Y:S01]  /*0c90*/  IMAD R15, R22.reuse, R15, R21 ;  /* 0x0000000f160f7224 */ /* 0x040fe200078e0215 */
[----:B------:R-:W-:Y:S01]  /*0ca0*/  IABS R21, R32 ;  /* 0x0000002000157213 */ /* 0x000fe20000000000 */
[----:B------:R-:W-:-:S02]  /*0cb0*/  IMAD R14, R22, R14, R19 ;  /* 0x0000000e160e7224 */ /* 0x000fc400078e0213 */
[----:B------:R-:W-:Y:S01]  /*0cc0*/  @!P6 IMAD.IADD R11, R11, 0x1, -R22 ;  /* 0x000000010b0be824 */ /* 0x000fe200078e0a16 */
[C---:B------:R-:W-:Y:S01]  /*0cd0*/  ISETP.GT.U32.AND P6, PT, R22.reuse, R4, PT ;  /* 0x000000041600720c */ /* 0x040fe20003fc4070 */
[----:B------:R-:W-:Y:S01]  /*0ce0*/  IMAD R16, R22, R16, R23 ;  /* 0x0000001016107224 */ /* 0x000fe200078e0217 */
[----:B------:R-:W-:Y:S01]  /*0cf0*/  IABS R23, R30 ;  /* 0x0000001e00177213 */ /* 0x000fe20000000000 */
[----:B------:R-:W-:-:S04]  /*0d00*/  IMAD.HI.U32 R17, R6, R21, RZ ;  /* 0x0000001506117227 */ /* 0x000fc800078e00ff */
[--C-:B------:R-:W-:Y:S01]  /*0d10*/  @!P1 IMAD.IADD R10, R10, 0x1, -R22.reuse ;  /* 0x000000010a0a9824 */ /* 0x100fe200078e0a16 */
[C---:B------:R-:W-:Y:S01]  /*0d20*/  ISETP.GT.U32.AND P1, PT, R22.reuse, R14, PT ;  /* 0x0000000e1600720c */ /* 0x040fe20003f24070 */
[----:B------:R-:W-:Y:S01]  /*0d30*/  @!P3 IMAD.IADD R13, R13, 0x1, -R22 ;  /* 0x000000010d0db824 */ /* 0x000fe200078e0a16 */
[----:B------:R-:W-:Y:S01]  /*0d40*/  ISETP.GT.U32.AND P3, PT, R22, R7, PT ;  /* 0x000000071600720c */ /* 0x000fe20003f64070 */
[----:B------:R-:W-:-:S04]  /*0d50*/  IMAD.HI.U32 R18, R6, R23, RZ ;  /* 0x0000001706127227 */ /* 0x000fc800078e00ff */
[----:B------:R-:W-:-:S04]  /*0d60*/  IMAD.HI.U32 R19, R6, R27, RZ ;  /* 0x0000001b06137227 */ /* 0x000fc800078e00ff */
[----:B------:R-:W-:-:S04]  /*0d70*/  IMAD.HI.U32 R20, R6, R29, RZ ;  /* 0x0000001d06147227 */ /* 0x000fc800078e00ff */
[----:B------:R-:W-:Y:S02]  /*0d80*/  IMAD.MOV R17, RZ, RZ, -R17 ;  /* 0x000000ffff117224 */ /* 0x000fe400078e0a11 */
[----:B------:R-:W-:-:S04]  /*0d90*/  IMAD.HI.U32 R6, R6, R31, RZ ;  /* 0x0000001f06067227 */ /* 0x000fc800078e00ff */
[----:B------:R-:W-:Y:S01]  /*0da0*/  @!P2 IMAD.IADD R5, R5, 0x1, -R22 ;  /* 0x000000010505a824 */ /* 0x000fe200078e0a16 */
[C---:B------:R-:W-:Y:S01]  /*0db0*/  ISETP.GT.U32.AND P2, PT, R22.reuse, R10, PT ;  /* 0x0000000a1600720c */ /* 0x040fe20003f44070 */
[----:B------:R-:W-:Y:S02]  /*0dc0*/  IMAD R17, R22, R17, R21 ;  /* 0x0000001116117224 */ /* 0x000fe400078e0215 */
[----:B------:R-:W-:Y:S02]  /*0dd0*/  IMAD.MOV R21, RZ, RZ, -R6 ;  /* 0x000000ffff157224 */ /* 0x000fe400078e0a06 */
[--C-:B------:R-:W-:Y:S02]  /*0de0*/  @!P6 IMAD.IADD R4, R4, 0x1, -R22.reuse ;  /* 0x000000010404e824 */ /* 0x100fe400078e0a16 */
[----:B------:R-:W-:Y:S01]  /*0df0*/  IMAD.MOV.U32 R6, RZ, RZ, R5 ;  /* 0x000000ffff067224 */ /* 0x000fe200078e0005 */
[----:B------:R-:W-:Y:S01]  /*0e00*/  LOP3.LUT R5, RZ, R25, RZ, 0x33, !PT ;  /* 0x00000019ff057212 */ /* 0x000fe200078e33ff */
[--C-:B------:R-:W-:Y:S01]  /*0e10*/  @!P1 IMAD.IADD R14, R14, 0x1, -R22.reuse ;  /* 0x000000010e0e9824 */ /* 0x100fe200078e0a16 */
[C---:B------:R-:W-:Y:S01]  /*0e20*/  ISETP.GT.U32.AND P1, PT, R22.reuse, R9, PT ;  /* 0x000000091600720c */ /* 0x040fe20003f24070 */
[----:B------:R-:W-:Y:S01]  /*0e30*/  @!P3 IMAD.IADD R7, R7, 0x1, -R22 ;  /* 0x000000010707b824 */ /* 0x000fe200078e0a16 */
[C---:B------:R-:W-:Y:S01]  /*0e40*/  ISETP.GT.U32.AND P3, PT, R22.reuse, R11, PT ;  /* 0x0000000b1600720c */ /* 0x040fe20003f64070 */
[----:B------:R-:W-:Y:S01]  /*0e50*/  @!P4 IMAD.MOV R4, RZ, RZ, -R4 ;  /* 0x000000ffff04c224 */ /* 0x000fe200078e0a04 */
[C---:B------:R-:W-:Y:S01]  /*0e60*/  ISETP.GT.U32.AND P4, PT, R22.reuse, R12, PT ;  /* 0x0000000c1600720c */ /* 0x040fe20003f84070 */
[----:B------:R-:W-:Y:S01]  /*0e70*/  @!P5 IMAD.MOV R6, RZ, RZ, -R6 ;  /* 0x000000ffff06d224 */ /* 0x000fe200078e0a06 */
[C---:B------:R-:W-:Y:S01]  /*0e80*/  ISETP.GT.U32.AND P5, PT, R22.reuse, R13, PT ;  /* 0x0000000d1600720c */ /* 0x040fe20003fa4070 */
[----:B------:R-:W-:Y:S01]  /*0e90*/  IMAD.MOV R18, RZ, RZ, -R18 ;  /* 0x000000ffff127224 */ /* 0x000fe200078e0a12 */
[----:B------:R-:W-:Y:S01]  /*0ea0*/  ISETP.GT.U32.AND P6, PT, R22, R14, PT ;  /* 0x0000000e1600720c */ /* 0x000fe20003fc4070 */
[----:B------:R-:W-:-:S02]  /*0eb0*/  IMAD.MOV R19, RZ, RZ, -R19 ;  /* 0x000000ffff137224 */ /* 0x000fc400078e0a13 */
[----:B------:R-:W-:Y:S02]  /*0ec0*/  IMAD.MOV R20, RZ, RZ, -R20 ;  /* 0x000000ffff147224 */ /* 0x000fe400078e0a14 */
[C---:B------:R-:W-:Y:S02]  /*0ed0*/  IMAD R18, R22.reuse, R18, R23 ;  /* 0x0000001216127224 */ /* 0x040fe400078e0217 */
[C---:B------:R-:W-:Y:S02]  /*0ee0*/  IMAD R19, R22.reuse, R19, R27 ;  /* 0x0000001316137224 */ /* 0x040fe400078e021b */
[C---:B------:R-:W-:Y:S02]  /*0ef0*/  IMAD R20, R22.reuse, R20, R29 ;  /* 0x0000001416147224 */ /* 0x040fe400078e021d */
[----:B------:R-:W-:Y:S01]  /*0f00*/  @!P0 IMAD.MOV R7, RZ, RZ, -R7 ;  /* 0x000000ffff078224 */ /* 0x000fe200078e0a07 */
[C---:B------:R-:W-:Y:S01]  /*0f10*/  ISETP.GT.U32.AND P0, PT, R22.reuse, R15, PT ;  /* 0x0000000f1600720c */ /* 0x040fe20003f04070 */
[--C-:B------:R-:W-:Y:S01]  /*0f20*/  @!P1 IMAD.IADD R9, R9, 0x1, -R22.reuse ;  /* 0x0000000109099824 */ /* 0x100fe200078e0a16 */
[----:B------:R-:W-:Y:S01]  /*0f30*/  ISETP.GT.U32.AND P1, PT, R22, R16, PT ;  /* 0x000000101600720c */ /* 0x000fe20003f24070 */
[--C-:B------:R-:W-:Y:S01]  /*0f40*/  @!P2 IMAD.IADD R10, R10, 0x1, -R22.reuse ;  /* 0x000000010a0aa824 */ /* 0x100fe200078e0a16 */
[C---:B------:R-:W-:Y:S01]  /*0f50*/  ISETP.GT.U32.AND P2, PT, R22.reuse, R17, PT ;  /* 0x000000111600720c */ /* 0x040fe20003f44070 */
[--C-:B------:R-:W-:Y:S01]  /*0f60*/  @!P3 IMAD.IADD R11, R11, 0x1, -R22.reuse ;  /* 0x000000010b0bb824 */ /* 0x100fe200078e0a16 */
[----:B------:R-:W-:Y:S01]  /*0f70*/  ISETP.GT.U32.AND P3, PT, R22, R18, PT ;  /* 0x000000121600720c */ /* 0x000fe20003f64070 */
[--C-:B------:R-:W-:Y:S01]  /*0f80*/  @!P4 IMAD.IADD R12, R12, 0x1, -R22.reuse ;  /* 0x000000010c0cc824 */ /* 0x100fe200078e0a16 */
[C---:B------:R-:W-:Y:S01]  /*0f90*/  ISETP.GT.U32.AND P4, PT, R22.reuse, R19, PT ;  /* 0x000000131600720c */ /* 0x040fe20003f84070 */
[----:B------:R-:W-:Y:S01]  /*0fa0*/  @!P5 IMAD.IADD R13, R13, 0x1, -R22 ;  /* 0x000000010d0dd824 */ /* 0x000fe200078e0a16 */
[C---:B------:R-:W-:Y:S01]  /*0fb0*/  ISETP.GT.U32.AND P5, PT, R22.reuse, R20, PT ;  /* 0x000000141600720c */ /* 0x040fe20003fa4070 */
[----:B------:R-:W-:-:S02]  /*0fc0*/  IMAD R21, R22, R21, R31 ;  /* 0x0000001516157224 */ /* 0x000fc400078e021f */
[--C-:B------:R-:W-:Y:S02]  /*0fd0*/  @!P6 IMAD.IADD R14, R14, 0x1, -R22.reuse ;  /* 0x000000010e0ee824 */ /* 0x100fe400078e0a16 */
[--C-:B------:R-:W-:Y:S01]  /*0fe0*/  @!P0 IMAD.IADD R15, R15, 0x1, -R22.reuse ;  /* 0x000000010f0f8824 */ /* 0x100fe200078e0a16 */
[----:B------:R-:W-:Y:S01]  /*0ff0*/  ISETP.GT.U32.AND P6, PT, R22, R21, PT ;  /* 0x000000151600720c */ /* 0x000fe20003fc4070 */
[--C-:B------:R-:W-:Y:S01]  /*1000*/  @!P1 IMAD.IADD R16, R16, 0x1, -R22.reuse ;  /* 0x0000000110109824 */ /* 0x100fe200078e0a16 */
[----:B------:R-:W-:Y:S01]  /*1010*/  ISETP.GE.AND P0, PT, R40, RZ, PT ;  /* 0x000000ff2800720c */ /* 0x000fe20003f06270 */
        /* <DEDUP_REMOVED lines=8> */
[----:B-1----:R-:W-:Y:S01]  /*10a0*/  IMAD R3, R3, UR5, RZ ;  /* 0x0000000503037c24 */ /* 0x002fe2000f8e02ff */
[----:B------:R-:W-:Y:S01]  /*10b0*/  ISETP.GE.AND P5, PT, R35, RZ, PT ;  /* 0x000000ff2300720c */ /* 0x000fe20003fa6270 */
[----:B------:R-:W-:Y:S01]  /*10c0*/  @!P6 IMAD.IADD R21, R21, 0x1, -R22 ;  /* 0x000000011515e824 */ /* 0x000fe200078e0a16 */
[C---:B------:R-:W-:Y:S01]  /*10d0*/  ISETP.GT.U32.AND P6, PT, R22.reuse, R20, PT ;  /* 0x000000141600720c */ /* 0x040fe20003fc4070 */
[----:B------:R-:W-:Y:S01]  /*10e0*/  @!P0 IMAD.MOV R9, RZ, RZ, -R9 ;  /* 0x000000ffff098224 */ /* 0x000fe200078e0a09 */
        /* <DEDUP_REMOVED lines=23> */
[----:B------:R-:W-:Y:S01]  /*1260*/  @!P5 IMAD.IADD R21, R21, 0x1, -R22 ;  /* 0x000000011515d824 */ /* 0x000fe200078e0a16 */
[----:B------:R-:W-:Y:S01]  /*1270*/  ISETP.GE.AND P5, PT, R0, RZ, PT ;  /* 0x000000ff0000720c */ /* 0x000fe20003fa6270 */
[----:B------:R-:W0:Y:S01]  /*1280*/  LDC R22, c[0x0][0x3b0] ;  /* 0x0000ec00ff167b82 */ /* 0x000e220000000800 */
[----:B------:R-:W-:Y:S01]  /*1290*/  @!P6 IMAD.MOV R20, RZ, RZ, -R20 ;  /* 0x000000ffff14e224 */ /* 0x000fe200078e0a14 */
[----:B------:R-:W-:Y:S01]  /*12a0*/  USHF.R.S32.HI UR5, URZ, 0x1f, UR4 ;  /* 0x0000001fff057899 */ /* 0x000fe20008011404 */
[----:B------:R-:W-:Y:S01]  /*12b0*/  @!P0 IMAD.MOV R15, RZ, RZ, -R15 ;  /* 0x000000ffff0f8224 */ /* 0x000fe200078e0a0f */
[----:B------:R-:W-:Y:S01]  /*12c0*/  ISETP.NE.AND P0, PT, R25, RZ, PT ;  /* 0x000000ff1900720c */ /* 0x000fe20003f05270 */
[----:B------:R-:W-:Y:S01]  /*12d0*/  @!P1 IMAD.MOV R16, RZ, RZ, -R16 ;  /* 0x000000ffff109224 */ /* 0x000fe200078e0a10 */
[----:B------:R-:W-:Y:S01]  /*12e0*/  ULEA.HI UR5, UR5, UR4, URZ, 0x6 ;  /* 0x0000000405057291 */ /* 0x000fe2000f8f30ff */
[----:B------:R-:W-:Y:S01]  /*12f0*/  @!P2 IMAD.MOV R17, RZ, RZ, -R17 ;  /* 0x000000ffff11a224 */ /* 0x000fe200078e0a11 */
[C---:B------:R-:W-:Y:S01]  /*1300*/  SEL R4, R5.reuse, R4, !P0 ;  /* 0x0000000405047207 */ /* 0x040fe20004000000 */
[----:B------:R-:W-:Y:S01]  /*1310*/  @!P3 IMAD.MOV R18, RZ, RZ, -R18 ;  /* 0x000000ffff12b224 */ /* 0x000fe200078e0a12 */
[C---:B------:R-:W-:Y:S01]  /*1320*/  SEL R12, R5.reuse, R12, !P0 ;  /* 0x0000000c050c7207 */ /* 0x040fe20004000000 */
[----:B------:R-:W-:Y:S01]  /*1330*/  @!P4 IMAD.MOV R19, RZ, RZ, -R19 ;  /* 0x000000ffff13c224 */ /* 0x000fe200078e0a13 */
[C---:B------:R-:W-:Y:S01]  /*1340*/  SEL R7, R5.reuse, R7, !P0 ;  /* 0x0000000705077207 */ /* 0x040fe20004000000 */
[----:B------:R-:W-:Y:S01]  /*1350*/  @!P5 IMAD.MOV R21, RZ, RZ, -R21 ;  /* 0x000000ffff15d224 */ /* 0x000fe200078e0a15 */
[C---:B------:R-:W-:Y:S01]  /*1360*/  SEL R18, R5.reuse, R18, !P0 ;  /* 0x0000001205127207 */ /* 0x040fe20004000000 */
[----:B------:R-:W-:Y:S01]  /*1370*/  USHF.R.S32.HI UR5, URZ, 0x6, UR5 ;  /* 0x00000006ff057899 */ /* 0x000fe20008011405 */
[----:B------:R-:W-:-:S02]  /*1380*/  SEL R6, R5, R6, !P0 ;  /* 0x0000000605067207 */ /* 0x000fc40004000000 */
[C---:B------:R-:W-:Y:S02]  /*1390*/  SEL R9, R5.reuse, R9, !P0 ;  /* 0x0000000905097207 */ /* 0x040fe40004000000 */
[C---:B------:R-:W-:Y:S02]  /*13a0*/  SEL R10, R5.reuse, R10, !P0 ;  /* 0x0000000a050a7207 */ /* 0x040fe40004000000 */
[C---:B------:R-:W-:Y:S01]  /*13b0*/  SEL R11, R5.reuse, R11, !P0 ;  /* 0x0000000b050b7207 */ /* 0x040fe20004000000 */
[-C--:B0-----:R-:W-:Y:S01]  /*13c0*/  IMAD R4, R4, R22.reuse, RZ ;  /* 0x0000001604047224 */ /* 0x081fe200078e02ff */
[C---:B------:R-:W-:Y:S01]  /*13d0*/  SEL R13, R5.reuse, R13, !P0 ;  /* 0x0000000d050d7207 */ /* 0x040fe20004000000 */
[----:B------:R-:W-:Y:S01]  /*13e0*/  IMAD R12, R12, R22, RZ ;  /* 0x000000160c0c7224 */ /* 0x000fe200078e02ff */
[----:B------:R-:W-:Y:S01]  /*13f0*/  SEL R14, R5, R14, !P0 ;  /* 0x0000000e050e7207 */ /* 0x000fe20004000000 */
[----:B------:R-:W-:Y:S01]  /*1400*/  IMAD R18, R18, R22, RZ ;  /* 0x0000001612127224 */ /* 0x000fe200078e02ff */
[C---:B------:R-:W-:Y:S01]  /*1410*/  LEA R142, P2, R4.reuse, R124, 0x1 ;  /* 0x0000007c048e7211 */ /* 0x040fe200078408ff */
[-C--:B------:R-:W-:Y:S01]  /*1420*/  IMAD R139, R7, R22.reuse, RZ ;  /* 0x00000016078b7224 */ /* 0x080fe200078e02ff */
[----:B------:R-:W-:Y:S01]  /*1430*/  SEL R15, R5, R15, !P0 ;  /* 0x0000000f050f7207 */ /* 0x000fe20004000000 */
[----:B------:R-:W0:Y:S01]  /*1440*/  LDC R7, c[0x0][0x3ac] ;  /* 0x0000eb00ff077b82 */ /* 0x000e220000000800 */
[-C--:B------:R-:W-:Y:S01]  /*1450*/  LEA.HI.X.SX32 R143, R4, R125.reuse, 0x1, P2 ;  /* 0x0000007d048f7211 */ /* 0x080fe200010f0eff */
[----:B------:R-:W-:Y:S01]  /*1460*/  IMAD R6, R6, R22, RZ ;  /* 0x0000001606067224 */ /* 0x000fe200078e02ff */
[----:B------:R-:W-:Y:S01]  /*1470*/  LEA R108, P2, R12, R124, 0x1 ;  /* 0x0000007c0c6c7211 */ /* 0x000fe200078408ff */
[----:B------:R-:W-:Y:S01]  /*1480*/  IMAD R9, R9, R22, RZ ;  /* 0x0000001609097224 */ /* 0x000fe200078e02ff */
[----:B------:R-:W-:Y:S01]  /*1490*/  SEL R16, R5, R16, !P0 ;  /* 0x0000001005107207 */ /* 0x000fe20004000000 */
[-C--:B------:R-:W-:Y:S01]  /*14a0*/  IMAD R10, R10, R22.reuse, RZ ;  /* 0x000000160a0a7224 */ /* 0x080fe200078e02ff */
[----:B------:R-:W-:Y:S01]  /*14b0*/  LEA.HI.X.SX32 R109, R12, R125, 0x1, P2 ;  /* 0x0000007d0c6d7211 */ /* 0x000fe200010f0eff */
[----:B------:R-:W-:Y:S01]  /*14c0*/  IMAD R11, R11, R22, RZ ;  /* 0x000000160b0b7224 */ /* 0x000fe200078e02ff */
[----:B------:R-:W-:Y:S01]  /*14d0*/  LEA R126, P2, R18, R124, 0x1 ;  /* 0x0000007c127e7211 */ /* 0x000fe200078408ff */
[-C--:B------:R-:W-:Y:S01]  /*14e0*/  IMAD R13, R13, R22.reuse, RZ ;  /* 0x000000160d0d7224 */ /* 0x080fe200078e02ff */
[----:B------:R-:W-:Y:S01]  /*14f0*/  SEL R17, R5, R17, !P0 ;  /* 0x0000001105117207 */ /* 0x000fe20004000000 */
[-C--:B------:R-:W-:Y:S01]  /*1500*/  IMAD R14, R14, R22.reuse, RZ ;  /* 0x000000160e0e7224 */ /* 0x080fe200078e02ff */
[----:B------:R-:W-:Y:S01]  /*1510*/  LEA.HI.X.SX32 R127, R18, R125, 0x1, P2 ;  /* 0x0000007d127f7211 */ /* 0x000fe200010f0eff */
[-C--:B------:R-:W-:Y:S01]  /*1520*/  IMAD R15, R15, R22.reuse, RZ ;  /* 0x000000160f0f7224 */ /* 0x080fe200078e02ff */
[----:B------:R-:W1:Y:S01]  /*1530*/  LDC R18, c[0x0][0x3a8] ;  /* 0x0000ea00ff127b82 */ /* 0x000e620000000800 */
[C---:B------:R-:W-:Y:S01]  /*1540*/  SEL R19, R5.reuse, R19, !P0 ;  /* 0x0000001305137207 */ /* 0x040fe20004000000 */
[----:B------:R-:W-:Y:S01]  /*1550*/  IMAD R16, R16, R22, RZ ;  /* 0x0000001610107224 */ /* 0x000fe200078e02ff */
[----:B------:R-:W-:Y:S01]  /*1560*/  SEL R20, R5, R20, !P0 ;  /* 0x0000001405147207 */ /* 0x000fe20004000000 */
[-C--:B------:R-:W-:Y:S01]  /*1570*/  IMAD R17, R17, R22.reuse, RZ ;  /* 0x0000001611117224 */ /* 0x080fe200078e02ff */
[----:B------:R-:W-:Y:S01]  /*1580*/  SEL R5, R5, R21, !P0 ;  /* 0x0000001505057207 */ /* 0x000fe20004000000 */
[----:B------:R-:W-:Y:S01]  /*1590*/  IMAD R19, R19, R22, RZ ;  /* 0x0000001613137224 */ /* 0x000fe200078e02ff */
[----:B---3--:R-:W-:Y:S01]  /*15a0*/  LEA R120, P0, R3, UR6, 0x1 ;  /* 0x0000000603787c11 */ /* 0x008fe2000f8008ff */
[----:B------:R-:W2:Y:S01]  /*15b0*/  LDCU UR6, c[0x0][0x3a0] ;  /* 0x00007400ff0677ac */ /* 0x000ea20008000800 */
[----:B------:R-:W-:Y:S01]  /*15c0*/  LEA R136, P3, R6, R124, 0x1 ;  /* 0x0000007c06887211 */ /* 0x000fe200078608ff */
[----:B------:R-:W-:Y:S01]  /*15d0*/  IMAD R20, R20, R22, RZ ;  /* 0x0000001614147224 */ /* 0x000fe200078e02ff */
[----:B------:R-:W-:Y:S01]  /*15e0*/  LEA R138, P4, R139, R124, 0x1 ;  /* 0x0000007c8b8a7211 */ /* 0x000fe200078808ff */
[----:B------:R-:W-:Y:S01]  /*15f0*/  IMAD R5, R5, R22, RZ ;  /* 0x0000001605057224 */ /* 0x000fe200078e02ff */
[----:B------:R-:W-:-:S02]  /*1600*/  LEA R134, P5, R9, R124, 0x1 ;  /* 0x0000007c09867211 */ /* 0x000fc400078a08ff */
[-C--:B------:R-:W-:Y:S02]  /*1610*/  LEA.HI.X.SX32 R137, R6, R125.reuse, 0x1, P3 ;  /* 0x0000007d06897211 */ /* 0x080fe400018f0eff */
[-C--:B------:R-:W-:Y:S02]  /*1620*/  LEA.HI.X.SX32 R139, R139, R125.reuse, 0x1, P4 ;  /* 0x0000007d8b8b7211 */ /* 0x080fe400020f0eff */
[-C--:B------:R-:W-:Y:S02]  /*1630*/  LEA R110, P6, R10, R124.reuse, 0x1 ;  /* 0x0000007c0a6e7211 */ /* 0x080fe400078c08ff */
[-C--:B------:R-:W-:Y:S02]  /*1640*/  LEA R112, P1, R11, R124.reuse, 0x1 ;  /* 0x0000007c0b707211 */ /* 0x080fe400078208ff */
[-C--:B------:R-:W-:Y:S01]  /*1650*/  LEA R114, P3, R13, R124.reuse, 0x1 ;  /* 0x0000007c0d727211 */ /* 0x080fe200078608ff */
[----:B-1----:R-:W-:Y:S01]  /*1660*/  IMAD.SHL.U32 R21, R18, 0x40, RZ ;  /* 0x0000004012157824 */ /* 0x002fe200078e00ff */
[-C--:B------:R-:W-:Y:S01]  /*1670*/  LEA R130, P4, R14, R124.reuse, 0x1 ;  /* 0x0000007c0e827211 */ /* 0x080fe200078808ff */
[C---:B------:R-:W-:Y:S01]  /*1680*/  IMAD R22, R18.reuse, 0x3f, RZ ;  /* 0x0000003f12167824 */ /* 0x040fe200078e02ff */
[-C--:B------:R-:W-:Y:S01]  /*1690*/  LEA.HI.X.SX32 R135, R9, R125.reuse, 0x1, P5 ;  /* 0x0000007d09877211 */ /* 0x080fe200028f0eff */
[C---:B------:R-:W-:Y:S01]  /*16a0*/  IMAD R23, R18.reuse, 0x3e, RZ ;  /* 0x0000003e12177824 */ /* 0x040fe200078e02ff */
[-C--:B------:R-:W-:Y:S01]  /*16b0*/  LEA R132, P5, R15, R124.reuse, 0x1 ;  /* 0x0000007c0f847211 */ /* 0x080fe200078a08ff */
[----:B------:R-:W-:Y:S01]  /*16c0*/  IMAD R24, R18, 0x3d, RZ ;  /* 0x0000003d12187824 */ /* 0x000fe200078e02ff */
[-C--:B------:R-:W-:Y:S01]  /*16d0*/  LEA.HI.X.SX32 R111, R10, R125.reuse, 0x1, P6 ;  /* 0x0000007d0a6f7211 */ /* 0x080fe200030f0eff */
[C---:B------:R-:W-:Y:S01]  /*16e0*/  IMAD R25, R18.reuse, 0x3c, RZ ;  /* 0x0000003c12197824 */ /* 0x040fe200078e02ff */
[-C--:B------:R-:W-:Y:S01]  /*16f0*/  LEA.HI.X.SX32 R113, R11, R125.reuse, 0x1, P1 ;  /* 0x0000007d0b717211 */ /* 0x080fe200008f0eff */
[C---:B------:R-:W-:Y:S01]  /*1700*/  IMAD R26, R18.reuse, 0x3b, RZ ;  /* 0x0000003b121a7824 */ /* 0x040fe200078e02ff */
[-C--:B------:R-:W-:Y:S01]  /*1710*/  LEA.HI.X.SX32 R115, R13, R125.reuse, 0x1, P3 ;  /* 0x0000007d0d737211 */ /* 0x080fe200018f0eff */
[----:B------:R-:W-:Y:S01]  /*1720*/  IMAD R27, R18, 0x3a, RZ ;  /* 0x0000003a121b7824 */ /* 0x000fe200078e02ff */
[-C--:B------:R-:W-:Y:S01]  /*1730*/  LEA.HI.X.SX32 R131, R14, R125.reuse, 0x1, P4 ;  /* 0x0000007d0e837211 */ /* 0x080fe200020f0eff */
[----:B------:R-:W-:Y:S01]  /*1740*/  IMAD R28, R18, 0x39, RZ ;  /* 0x00000039121c7824 */ /* 0x000fe200078e02ff */
[-C--:B------:R-:W-:Y:S01]  /*1750*/  LEA R116, P6, R16, R124.reuse, 0x1 ;  /* 0x0000007c10747211 */ /* 0x080fe200078c08ff */
[C---:B------:R-:W-:Y:S01]  /*1760*/  IMAD R29, R18.reuse, 0x38, RZ ;  /* 0x00000038121d7824 */ /* 0x040fe200078e02ff */
[-C--:B------:R-:W-:Y:S01]  /*1770*/  LEA R118, P1, R17, R124.reuse, 0x1 ;  /* 0x0000007c11767211 */ /* 0x080fe200078208ff */
[C---:B------:R-:W-:Y:S01]  /*1780*/  IMAD R30, R18.reuse, 0x37, RZ ;  /* 0x00000037121e7824 */ /* 0x040fe200078e02ff */
[-C--:B------:R-:W-:Y:S01]  /*1790*/  LEA R122, P3, R19, R124.reuse, 0x1 ;  /* 0x0000007c137a7211 */ /* 0x080fe200078608ff */
[----:B------:R-:W-:Y:S01]  /*17a0*/  IMAD R31, R18, 0x36, RZ ;  /* 0x00000036121f7824 */ /* 0x000fe200078e02ff */
[-C--:B------:R-:W-:Y:S01]  /*17b0*/  LEA R128, P4, R20, R124.reuse, 0x1 ;  /* 0x0000007c14807211 */ /* 0x080fe200078808ff */
[C---:B------:R-:W-:Y:S01]  /*17c0*/  IMAD R32, R18.reuse, 0x35, RZ ;  /* 0x0000003512207824 */ /* 0x040fe200078e02ff */
[-C--:B------:R-:W-:Y:S01]  /*17d0*/  LEA.HI.X.SX32 R133, R15, R125.reuse, 0x1, P5 ;  /* 0x0000007d0f857211 */ /* 0x080fe200028f0eff */
[C---:B------:R-:W-:Y:S01]  /*17e0*/  IMAD R33, R18.reuse, 0x34, RZ ;  /* 0x0000003412217824 */ /* 0x040fe200078e02ff */
[----:B------:R-:W-:Y:S01]  /*17f0*/  LEA R124, P5, R5, R124, 0x1 ;  /* 0x0000007c057c7211 */ /* 0x000fe200078a08ff */
[----:B------:R-:W-:Y:S01]  /*1800*/  IMAD R34, R18, 0x33, RZ ;  /* 0x0000003312227824 */ /* 0x000fe200078e02ff */
[-C--:B------:R-:W-:Y:S01]  /*1810*/  LEA.HI.X.SX32 R117, R16, R125.reuse, 0x1, P6 ;  /* 0x0000007d10757211 */ /* 0x080fe200030f0eff */
[C---:B------:R-:W-:Y:S01]  /*1820*/  IMAD R35, R18.reuse, 0x32, RZ ;  /* 0x0000003212237824 */ /* 0x040fe200078e02ff */
[-C--:B------:R-:W-:Y:S01]  /*1830*/  LEA.HI.X.SX32 R119, R17, R125.reuse, 0x1, P1 ;  /* 0x0000007d11777211 */ /* 0x080fe200008f0eff */
[----:B------:R-:W-:Y:S01]  /*1840*/  IMAD R36, R18, 0x31, RZ ;  /* 0x0000003112247824 */ /* 0x000fe200078e02ff */
[----:B------:R-:W-:Y:S01]  /*1850*/  LEA.HI.X.SX32 R123, R19, R125, 0x1, P3 ;  /* 0x0000007d137b7211 */ /* 0x000fe200018f0eff */
[----:B0-----:R-:W-:Y:S01]  /*1860*/  IMAD R19, R8, R7, RZ ;  /* 0x0000000708137224 */ /* 0x001fe200078e02ff */
[-C--:B------:R-:W-:Y:S01]  /*1870*/  LEA.HI.X.SX32 R129, R20, R125.reuse, 0x1, P4 ;  /* 0x0000007d14817211 */ /* 0x080fe200020f0eff */
[----:B------:R-:W-:Y:S01]  /*1880*/  IMAD.SHL.U32 R20, R7, 0x40, RZ ;  /* 0x0000004007147824 */ /* 0x000fe200078e00ff */
[----:B------:R-:W-:Y:S01]  /*1890*/  LEA.HI.X.SX32 R125, R5, R125, 0x1, P5 ;  /* 0x0000007d057d7211 */ /* 0x000fe200028f0eff */
[C---:B------:R-:W-:Y:S01]  /*18a0*/  IMAD R37, R18.reuse, 0x30, RZ ;  /* 0x0000003012257824 */ /* 0x040fe200078e02ff */
[----:B------:R-:W-:Y:S01]  /*18b0*/  LEA.HI.X.SX32 R121, R3, UR7, 0x1, P0 ;  /* 0x0000000703797c11 */ /* 0x000fe200080f0eff */
[----:B------:R-:W-:-:S02]  /*18c0*/  IMAD R38, R18, 0x2f, RZ ;  /* 0x0000002f12267824 */ /* 0x000fc400078e02ff */
[C---:B------:R-:W-:Y:S02]  /*18d0*/  IMAD R39, R18.reuse, 0x2e, RZ ;  /* 0x0000002e12277824 */ /* 0x040fe400078e02ff */
[C---:B------:R-:W-:Y:S02]  /*18e0*/  IMAD R40, R18.reuse, 0x2d, RZ ;  /* 0x0000002d12287824 */ /* 0x040fe400078e02ff */
[C---:B------:R-:W-:Y:S02]  /*18f0*/  IMAD R41, R18.reuse, 0x2c, RZ ;  /* 0x0000002c12297824 */ /* 0x040fe400078e02ff */
[C---:B------:R-:W-:Y:S02]  /*1900*/  IMAD R42, R18.reuse, 0x2b, RZ ;  /* 0x0000002b122a7824 */ /* 0x040fe400078e02ff */
[C---:B------:R-:W-:Y:S02]  /*1910*/  IMAD R43, R18.reuse, 0x2a, RZ ;  /* 0x0000002a122b7824 */ /* 0x040fe400078e02ff */
        /* <DEDUP_REMOVED lines=9> */
[C---:B------:R-:W-:Y:S02]  /*19b0*/  IMAD.SHL.U32 R105, R18.reuse, 0x20, RZ ;  /* 0x0000002012697824 */ /* 0x040fe400078e00ff */
        /* <DEDUP_REMOVED lines=15> */
[C---:B------:R-:W-:Y:S02]  /*1ab0*/  IMAD.SHL.U32 R6, R18.reuse, 0x10, RZ ;  /* 0x0000001012067824 */ /* 0x040fe400078e00ff */
        /* <DEDUP_REMOVED lines=11> */
[C---:B------:R-:W-:Y:S02]  /*1b70*/  IMAD.SHL.U32 R10, R18.reuse, 0x4, RZ ;  /* 0x00000004120a7824 */ /* 0x040fe400078e00ff */
[C---:B------:R-:W-:Y:S02]  /*1b80*/  IMAD R11, R18.reuse, 0x3, RZ ;  /* 0x00000003120b7824 */ /* 0x040fe400078e02ff */
[----:B--2---:R-:W-:Y:S02]  /*1b90*/  IMAD.U32 R12, RZ, RZ, UR6 ;  /* 0x00000006ff0c7e24 */ /* 0x004fe4000f8e00ff */
[----:B------:R-:W-:-:S07]  /*1ba0*/  IMAD.SHL.U32 R18, R18, 0x2, RZ ;  /* 0x0000000212127824 */ /* 0x000fce00078e00ff */
.L_x_1:
[----:B------:R-:W-:Y:S01]  /*1bb0*/  ISETP.GT.AND P0, PT, R12, 0x2, PT ;  /* 0x000000020c00780c */ /* 0x000fe20003f04270 */
[----:B------:R-:W-:Y:S01]  /*1bc0*/  IMAD.WIDE R62, R18, 0x2, R120 ;  /* 0x00000002123e7825 */ /* 0x000fe200078e0278 */
[----:B------:R-:W-:Y:S01]  /*1bd0*/  PRMT R56, RZ, 0x7610, R56 ;  /* 0x00007610ff387816 */ /* 0x000fe20000000038 */
[----:B------:R-:W0:Y:S01]  /*1be0*/  LDC R189, c[0x0][0x3a8] ;  /* 0x0000ea00ffbd7b82 */ /* 0x000e220000000800 */
[C---:B------:R-:W-:Y:S02]  /*1bf0*/  ISETP.GT.AND P1, PT, R12.reuse, 0x3, PT ;  /* 0x000000030c00780c */ /* 0x040fe40003f24270 */
[C---:B------:R-:W-:Y:S02]  /*1c00*/  ISETP.GT.AND P2, PT, R12.reuse, 0x4, PT ;  /* 0x000000040c00780c */ /* 0x040fe40003f44270 */
[C---:B------:R-:W-:Y:S02]  /*1c10*/  ISETP.GT.AND P3, PT, R12.reuse, 0x6, PT ;  /* 0x000000060c00780c */ /* 0x040fe40003f64270 */
[C---:B------:R-:W-:Y:S01]  /*1c20*/  ISETP.GT.AND P4, PT, R12.reuse, 0x7, PT ;  /* 0x000000070c00780c */ /* 0x040fe20003f84270 */
[----:B------:R-:W-:Y:S01]  /*1c30*/  IMAD.WIDE R72, R11, 0x2, R120 ;  /* 0x000000020b487825 */ /* 0x000fe200078e0278 */
[----:B------:R-:W-:Y:S01]  /*1c40*/  PRMT R57, RZ, 0x7610, R57 ;  /* 0x00007610ff397816 */ /* 0x000fe20000000039 */
[----:B------:R1:W2:Y:S01]  /*1c50*/  @P0 LDG.E.U16 R56, desc[UR8][R62.64] ;  /* 0x000000083e380981 */ /* 0x0002a2000c1e1500 */
[----:B------:R-:W-:Y:S01]  /*1c60*/  ISETP.GT.AND P0, PT, R12, 0x5, PT ;  /* 0x000000050c00780c */ /* 0x000fe20003f04270 */
[----:B------:R-:W-:Y:S01]  /*1c70*/  IMAD.WIDE R64, R10, 0x2, R120 ;  /* 0x000000020a407825 */ /* 0x000fe200078e0278 */
[----:B------:R-:W-:-:S02]  /*1c80*/  PRMT R58, RZ, 0x7610, R58 ;  /* 0x00007610ff3a7816 */ /* 0x000fc4000000003a */
[----:B------:R-:W-:Y:S01]  /*1c90*/  PRMT R60, RZ, 0x7610, R60 ;  /* 0x00007610ff3c7816 */ /* 0x000fe2000000003c */
[----:B------:R-:W-:Y:S01]  /*1ca0*/  IMAD.WIDE R66, R8, 0x2, R120 ;  /* 0x0000000208427825 */ /* 0x000fe200078e0278 */
[----:B------:R-:W-:Y:S01]  /*1cb0*/  PRMT R61, RZ, 0x7610, R61 ;  /* 0x00007610ff3d7816 */ /* 0x000fe2000000003d */
[----:B------:R-:W3:Y:S01]  /*1cc0*/  @P1 LDG.E.U16 R57, desc[UR8][R72.64] ;  /* 0x0000000848391981 */ /* 0x000ee2000c1e1500 */
[----:B------:R-:W-:Y:S01]  /*1cd0*/  PRMT R59, RZ, 0x7610, R59 ;  /* 0x00007610ff3b7816 */ /* 0x000fe2000000003b */
[--C-:B------:R-:W-:Y:S01]  /*1ce0*/  IMAD.WIDE R68, R15, 0x2, R120.reuse ;  /* 0x000000020f447825 */ /* 0x100fe200078e0278 */
[C---:B------:R-:W-:Y:S01]  /*1cf0*/  ISETP.GT.AND P1, PT, R12.reuse, 0x9, PT ;  /* 0x000000090c00780c */ /* 0x040fe20003f24270 */
[----:B------:R4:W5:Y:S01]  /*1d00*/  @P2 LDG.E.U16 R58, desc[UR8][R64.64] ;  /* 0x00000008403a2981 */ /* 0x000962000c1e1500 */
[C---:B------:R-:W-:Y:S01]  /*1d10*/  ISETP.GT.AND P2, PT, R12.reuse, 0xa, PT ;  /* 0x0000000a0c00780c */ /* 0x040fe20003f44270 */
[----:B------:R-:W-:Y:S02]  /*1d20*/  IMAD.WIDE R70, R3, 0x2, R120 ;  /* 0x0000000203467825 */ /* 0x000fe400078e0278 */
[----:B------:R4:W2:Y:S01]  /*1d30*/  @P3 LDG.E.U16 R60, desc[UR8][R66.64] ;  /* 0x00000008423c3981 */ /* 0x0008a2000c1e1500 */
[----:B------:R-:W-:-:S03]  /*1d40*/  ISETP.GT.AND P3, PT, R12, 0xb, PT ;  /* 0x0000000b0c00780c */ /* 0x000fc60003f64270 */
[----:B------:R-:W2:Y:S01]  /*1d50*/  @P4 LDG.E.U16 R61, desc[UR8][R68.64] ;  /* 0x00000008443d4981 */ /* 0x000ea2000c1e1500 */
[C---:B------:R-:W-:Y:S01]  /*1d60*/  ISETP.GT.AND P4, PT, R12.reuse, 0xc, PT ;  /* 0x0000000c0c00780c */ /* 0x040fe20003f84270 */
[----:B------:R-:W-:Y:S01]  /*1d70*/  IMAD.WIDE R84, R17, 0x2, R120 ;  /* 0x0000000211547825 */ /* 0x000fe200078e0278 */
[----:B-1----:R-:W-:Y:S01]  /*1d80*/  PRMT R63, RZ, 0x7610, R63 ;  /* 0x00007610ff3f7816 */ /* 0x002fe2000000003f */
[----:B------:R1:W2:Y:S01]  /*1d90*/  @P0 LDG.E.U16 R59, desc[UR8][R70.64] ;  /* 0x00000008463b0981 */ /* 0x0002a2000c1e1500 */
[----:B------:R-:W-:Y:S01]  /*1da0*/  ISETP.GT.AND P0, PT, R12, 0x8, PT ;  /* 0x000000080c00780c */ /* 0x000fe20003f04270 */
[----:B------:R-:W-:Y:S01]  /*1db0*/  IMAD.WIDE R74, R13, 0x2, R120 ;  /* 0x000000020d4a7825 */ /* 0x000fe200078e0278 */
[----:B----4-:R-:W-:Y:S02]  /*1dc0*/  PRMT R64, RZ, 0x7610, R64 ;  /* 0x00007610ff407816 */ /* 0x010fe40000000040 */
[----:B------:R-:W-:Y:S01]  /*1dd0*/  PRMT R65, RZ, 0x7610, R65 ;  /* 0x00007610ff417816 */ /* 0x000fe20000000041 */
[----:B------:R-:W-:Y:S01]  /*1de0*/  IMAD.WIDE R72, R4, 0x2, R120 ;  /* 0x0000000204487825 */ /* 0x000fe200078e0278 */
[----:B------:R-:W-:Y:S01]  /*1df0*/  PRMT R66, RZ, 0x7610, R66 ;  /* 0x00007610ff427816 */ /* 0x000fe20000000042 */
[----:B------:R4:W2:Y:S02]  /*1e00*/  @P1 LDG.E.U16 R63, desc[UR8][R84.64] ;  /* 0x00000008543f1981 */ /* 0x0008a4000c1e1500 */
[----:B-1----:R-:W-:Y:S01]  /*1e10*/  IMAD.WIDE R70, R5, 0x2, R120 ;  /* 0x0000000205467825 */ /* 0x002fe200078e0278 */
[----:B------:R-:W-:Y:S01]  /*1e20*/  PRMT R62, RZ, 0x7610, R62 ;  /* 0x00007610ff3e7816 */ /* 0x000fe2000000003e */
[----:B------:R-:W2:Y:S01]  /*1e30*/  @P3 LDG.E.U16 R65, desc[UR8][R74.64] ;  /* 0x000000084a413981 */ /* 0x000ea2000c1e1500 */
[----:B------:R-:W-:Y:S01]  /*1e40*/  ISETP.GT.AND P1, PT, R12, 0xe, PT ;  /* 0x0000000e0c00780c */ /* 0x000fe20003f24270 */
[----:B------:R-:W-:Y:S01]  /*1e50*/  IMAD.WIDE R68, R16, 0x2, R120 ;  /* 0x0000000210447825 */ /* 0x000fe200078e0278 */
[C---:B------:R-:W-:Y:S01]  /*1e60*/  ISETP.GT.AND P3, PT, R12.reuse, 0x10, PT ;  /* 0x000000100c00780c */ /* 0x040fe20003f64270 */
[----:B------:R1:W2:Y:S01]  /*1e70*/  @P2 LDG.E.U16 R64, desc[UR8][R70.64] ;  /* 0x0000000846402981 */ /* 0x0002a2000c1e1500 */
[----:B------:R-:W-:-:S03]  /*1e80*/  ISETP.GT.AND P2, PT, R12, 0xf, PT ;  /* 0x0000000f0c00780c */ /* 0x000fc60003f44270 */
[----:B------:R-:W2:Y:S01]  /*1e90*/  @P4 LDG.E.U16 R66, desc[UR8][R72.64] ;  /* 0x0000000848424981 */ /* 0x000ea2000c1e1500 */
[C---:B------:R-:W-:Y:S01]  /*1ea0*/  ISETP.GT.AND P4, PT, R12.reuse, 0x11, PT ;  /* 0x000000110c00780c */ /* 0x040fe20003f84270 */
[--C-:B----4-:R-:W-:Y:S02]  /*1eb0*/  IMAD.WIDE R84, R9, 0x2, R120.reuse ;  /* 0x0000000209547825 */ /* 0x110fe400078e0278 */
[----:B------:R4:W2:Y:S01]  /*1ec0*/  @P0 LDG.E.U16 R62, desc[UR8][R68.64] ;  /* 0x00000008443e0981 */ /* 0x0008a2000c1e1500 */
[----:B------:R-:W-:Y:S01]  /*1ed0*/  ISETP.GT.AND P0, PT, R12, 0xd, PT ;  /* 0x0000000d0c00780c */ /* 0x000fe20003f04270 */
[----:B------:R-:W-:Y:S01]  /*1ee0*/  IMAD.WIDE R86, R7, 0x2, R120 ;  /* 0x0000000207567825 */ /* 0x000fe200078e0278 */
[----:B-1----:R-:W-:Y:S02]  /*1ef0*/  PRMT R70, RZ, 0x7610, R70 ;  /* 0x00007610ff467816 */ /* 0x002fe40000000046 */
[----:B------:R-:W-:Y:S01]  /*1f00*/  PRMT R71, RZ, 0x7610, R71 ;  /* 0x00007610ff477816 */ /* 0x000fe20000000047 */
[----:B------:R-:W-:Y:S01]  /*1f10*/  IMAD.WIDE R88, R6, 0x2, R120 ;  /* 0x0000000206587825 */ /* 0x000fe200078e0278 */
[----:B----4-:R-:W-:-:S03]  /*1f20*/  PRMT R68, RZ, 0x7610, R68 ;  /* 0x00007610ff447816 */ /* 0x010fc60000000044 */
[----:B------:R-:W-:Y:S01]  /*1f30*/  IMAD.WIDE R90, R167, 0x2, R120 ;  /* 0x00000002a75a7825 */ /* 0x000fe200078e0278 */
[----:B------:R-:W-:Y:S01]  /*1f40*/  PRMT R69, RZ, 0x7610, R69 ;  /* 0x00007610ff457816 */ /* 0x000fe20000000045 */
[----:B------:R1:W4:Y:S01]  /*1f50*/  @P3 LDG.E.U16 R70, desc[UR8][R88.64] ;  /* 0x0000000858463981 */ /* 0x000322000c1e1500 */
[----:B------:R-:W-:Y:S01]  /*1f60*/  PRMT R67, RZ, 0x7610, R67 ;  /* 0x00007610ff437816 */ /* 0x000fe20000000043 */
[----:B------:R-:W-:Y:S01]  /*1f70*/  IMAD.WIDE R74, R14, 0x2, R120 ;  /* 0x000000020e4a7825 */ /* 0x000fe200078e0278 */
[C---:B------:R-:W-:Y:S01]  /*1f80*/  ISETP.GT.AND P3, PT, R12.reuse, 0x15, PT ;  /* 0x000000150c00780c */ /* 0x040fe20003f64270 */
[----:B------:R0:W2:Y:S01]  /*1f90*/  @P1 LDG.E.U16 R68, desc[UR8][R84.64] ;  /* 0x0000000854441981 */ /* 0x0000a2000c1e1500 */
[----:B------:R-:W-:-:S03]  /*1fa0*/  ISETP.GT.AND P1, PT, R12, 0x13, PT ;  /* 0x000000130c00780c */ /* 0x000fc60003f24270 */
[----:B------:R-:W2:Y:S01]  /*1fb0*/  @P2 LDG.E.U16 R69, desc[UR8][R86.64] ;  /* 0x0000000856452981 */ /* 0x000ea2000c1e1500 */
[----:B------:R-:W-:-:S03]  /*1fc0*/  ISETP.GT.AND P2, PT, R12, 0x14, PT ;  /* 0x000000140c00780c */ /* 0x000fc60003f44270 */
[----:B------:R0:W2:Y:S01]  /*1fd0*/  @P4 LDG.E.U16 R71, desc[UR8][R90.64] ;  /* 0x000000085a474981 */ /* 0x0000a2000c1e1500 */
[C---:B------:R-:W-:Y:S01]  /*1fe0*/  ISETP.GT.AND P4, PT, R12.reuse, 0x16, PT ;  /* 0x000000160c00780c */ /* 0x040fe20003f84270 */
[----:B-1----:R-:W-:Y:S01]  /*1ff0*/  IMAD.WIDE R88, R163, 0x2, R120 ;  /* 0x00000002a3587825 */ /* 0x002fe200078e0278 */
[----:B------:R-:W-:Y:S01]  /*2000*/  PRMT R73, RZ, 0x7610, R73 ;  /* 0x00007610ff497816 */ /* 0x000fe20000000049 */
[----:B------:R1:W2:Y:S01]  /*2010*/  @P0 LDG.E.U16 R67, desc[UR8][R74.64] ;  /* 0x000000084a430981 */ /* 0x0002a2000c1e1500 */
[----:B0-----:R-:W-:Y:S01]  /*2020*/  PRMT R84, RZ, 0x7610, R84 ;  /* 0x00007610ff547816 */ /* 0x001fe20000000054 */
[--C-:B------:R-:W-:Y:S01]  /*2030*/  IMAD.WIDE R92, R159, 0x2, R120.reuse ;  /* 0x000000029f5c7825 */ /* 0x100fe200078e0278 */
[----:B------:R-:W-:Y:S02]  /*2040*/  ISETP.GT.AND P0, PT, R12, 0x12, PT ;  /* 0x000000120c00780c */ /* 0x000fe40003f04270 */
[----:B------:R0:W2:Y:S01]  /*2050*/  @P1 LDG.E.U16 R73, desc[UR8][R88.64] ;  /* 0x0000000858491981 */ /* 0x0000a2000c1e1500 */
[----:B------:R-:W-:Y:S01]  /*2060*/  IMAD.WIDE R90, R161, 0x2, R120 ;  /* 0x00000002a15a7825 */ /* 0x000fe200078e0278 */
[----:B-1----:R-:W-:-:S03]  /*2070*/  PRMT R74, RZ, 0x7610, R74 ;  /* 0x00007610ff4a7816 */ /* 0x002fc6000000004a */
[----:B------:R-:W-:Y:S01]  /*2080*/  IMAD.WIDE R94, R157, 0x2, R120 ;  /* 0x000000029d5e7825 */ /* 0x000fe200078e0278 */
[----:B------:R-:W-:Y:S02]  /*2090*/  PRMT R75, RZ, 0x7610, R75 ;  /* 0x00007610ff4b7816 */ /* 0x000fe4000000004b */
[C---:B------:R-:W-:Y:S01]  /*20a0*/  ISETP.GT.AND P1, PT, R12.reuse, 0x18, PT ;  /* 0x000000180c00780c */ /* 0x040fe20003f24270 */
[----:B------:R1:W2:Y:S01]  /*20b0*/  @P2 LDG.E.U16 R74, desc[UR8][R90.64] ;  /* 0x000000085a4a2981 */ /* 0x0002a2000c1e1500 */
[----:B------:R-:W-:-:S03]  /*20c0*/  ISETP.GT.AND P2, PT, R12, 0x19, PT ;  /* 0x000000190c00780c */ /* 0x000fc60003f44270 */
[----:B------:R0:W2:Y:S01]  /*20d0*/  @P3 LDG.E.U16 R75, desc[UR8][R92.64] ;  /* 0x000000085c4b3981 */ /* 0x0000a2000c1e1500 */
[----:B------:R-:W-:-:S03]  /*20e0*/  ISETP.GT.AND P3, PT, R12, 0x1a, PT ;  /* 0x0000001a0c00780c */ /* 0x000fc60003f64270 */
[----:B------:R1:W2:Y:S01]  /*20f0*/  @P4 LDG.E.U16 R84, desc[UR8][R94.64] ;  /* 0x000000085e544981 */ /* 0x0002a2000c1e1500 */
[C---:B------:R-:W-:Y:S01]  /*2100*/  ISETP.GT.AND P4, PT, R12.reuse, 0x1b, PT ;  /* 0x0000001b0c00780c */ /* 0x040fe20003f84270 */
[----:B------:R-:W-:Y:S01]  /*2110*/  IMAD.WIDE R86, R165, 0x2, R120 ;  /* 0x00000002a5567825 */ /* 0x000fe200078e0278 */
[----:B------:R-:W-:Y:S02]  /*2120*/  PRMT R72, RZ, 0x7610, R72 ;  /* 0x00007610ff487816 */ /* 0x000fe40000000048 */
[----:B------:R-:W-:Y:S01]  /*2130*/  PRMT R100, RZ, 0x7610, R100 ;  /* 0x00007610ff647816 */ /* 0x000fe20000000064 */
[----:B0-----:R-:W-:Y:S01]  /*2140*/  IMAD.WIDE R88, R153, 0x2, R120 ;  /* 0x0000000299587825 */ /* 0x001fe200078e0278 */
[----:B------:R-:W-:Y:S02]  /*2150*/  PRMT R101, RZ, 0x7610, R101 ;  /* 0x00007610ff657816 */ /* 0x000fe40000000065 */
[----:B------:R0:W2:Y:S01]  /*2160*/  @P0 LDG.E.U16 R72, desc[UR8][R86.64] ;  /* 0x0000000856480981 */ /* 0x0000a2000c1e1500 */
[----:B------:R-:W-:Y:S01]  /*2170*/  PRMT R102, RZ, 0x7610, R102 ;  /* 0x00007610ff667816 */ /* 0x000fe20000000066 */
[----:B-1----:R-:W-:Y:S01]  /*2180*/  IMAD.WIDE R90, R151, 0x2, R120 ;  /* 0x00000002975a7825 */ /* 0x002fe200078e0278 */
[----:B------:R-:W-:Y:S01]  /*2190*/  PRMT R103, RZ, 0x7610, R103 ;  /* 0x00007610ff677816 */ /* 0x000fe20000000067 */
[----:B------:R1:W2:Y:S01]  /*21a0*/  @P1 LDG.E.U16 R100, desc[UR8][R88.64] ;  /* 0x0000000858641981 */ /* 0x0002a2000c1e1500 */
[----:B------:R-:W-:Y:S01]  /*21b0*/  ISETP.GT.AND P0, PT, R12, 0x17, PT ;  /* 0x000000170c00780c */ /* 0x000fe20003f04270 */
[----:B------:R-:W-:-:S04]  /*21c0*/  IMAD.WIDE R92, R149, 0x2, R120 ;  /* 0x00000002955c7825 */ /* 0x000fc800078e0278 */
[----:B------:R-:W-:Y:S01]  /*21d0*/  IMAD.WIDE R94, R147, 0x2, R120 ;  /* 0x00000002935e7825 */ /* 0x000fe200078e0278 */
[----:B------:R0:W2:Y:S01]  /*21e0*/  @P2 LDG.E.U16 R101, desc[UR8][R90.64] ;  /* 0x000000085a652981 */ /* 0x0000a2000c1e1500 */
[C---:B------:R-:W-:Y:S02]  /*21f0*/  ISETP.GT.AND P1, PT, R12.reuse, 0x1d, PT ;  /* 0x0000001d0c00780c */ /* 0x040fe40003f24270 */
[C---:B------:R-:W-:Y:S01]  /*2200*/  ISETP.GT.AND P2, PT, R12.reuse, 0x1e, PT ;  /* 0x0000001e0c00780c */ /* 0x040fe20003f44270 */
[----:B------:R1:W2:Y:S01]  /*2210*/  @P3 LDG.E.U16 R102, desc[UR8][R92.64] ;  /* 0x000000085c663981 */ /* 0x0002a2000c1e1500 */
[----:B------:R-:W-:-:S03]  /*2220*/  ISETP.GT.AND P3, PT, R12, 0x1f, PT ;  /* 0x0000001f0c00780c */ /* 0x000fc60003f64270 */
[----:B------:R1:W2:Y:S01]  /*2230*/  @P4 LDG.E.U16 R103, desc[UR8][R94.64] ;  /* 0x000000085e674981 */ /* 0x0002a2000c1e1500 */
[C---:B------:R-:W-:Y:S01]  /*2240*/  ISETP.GT.AND P4, PT, R12.reuse, 0x20, PT ;  /* 0x000000200c00780c */ /* 0x040fe20003f84270 */
[----:B0-----:R-:W-:Y:S01]  /*2250*/  IMAD.WIDE R86, R155, 0x2, R120 ;  /* 0x000000029b567825 */ /* 0x001fe200078e0278 */
[----:B------:R-:W-:Y:S02]  /*2260*/  PRMT R85, RZ, 0x7610, R85 ;  /* 0x00007610ff557816 */ /* 0x000fe40000000055 */
[----:B------:R-:W-:Y:S01]  /*2270*/  PRMT R144, RZ, 0x7610, R144 ;  /* 0x00007610ff907816 */ /* 0x000fe20000000090 */
[----:B-1----:R-:W-:Y:S01]  /*2280*/  IMAD.WIDE R88, R141, 0x2, R120 ;  /* 0x000000028d587825 */ /* 0x002fe200078e0278 */
[----:B------:R-:W-:Y:S02]  /*2290*/  PRMT R146, RZ, 0x7610, R146 ;  /* 0x00007610ff927816 */ /* 0x000fe40000000092 */
[----:B------:R0:W2:Y:S01]  /*22a0*/  @P0 LDG.E.U16 R85, desc[UR8][R86.64] ;  /* 0x0000000856550981 */ /* 0x0000a2000c1e1500 */
[----:B------:R-:W-:Y:S01]  /*22b0*/  PRMT R148, RZ, 0x7610, R148 ;  /* 0x00007610ff947816 */ /* 0x000fe20000000094 */
[----:B------:R-:W-:Y:S01]  /*22c0*/  IMAD.WIDE R90, R107, 0x2, R120 ;  /* 0x000000026b5a7825 */ /* 0x000fe200078e0278 */
        /* <DEDUP_REMOVED lines=11> */
[----:B------:R-:W-:Y:S01]  /*2380*/  ISETP.GT.AND P4, PT, R12, 0x25, PT ;  /* 0x000000250c00780c */ /* 0x000fe20003f84270 */
        /* <DEDUP_REMOVED lines=25> */
[----:B------:R0:W3:Y:S01]  /*2520*/  @P0 LDG.E.U16 R152, desc[UR8][R86.64] ;  /* 0x0000000856980981 */ /* 0x0000e2000c1e1500 */
[----:B------:R-:W-:Y:S01]  /*2530*/  PRMT R168, RZ, 0x7610, R168 ;  /* 0x00007610ffa87816 */ /* 0x000fe200000000a8 */
[----:B------:R-:W-:Y:S01]  /*2540*/  IMAD.WIDE R90, R45, 0x2, R120 ;  /* 0x000000022d5a7825 */ /* 0x000fe200078e0278 */
[----:B------:R-:W-:Y:S01]  /*2550*/  PRMT R169, RZ, 0x7610, R169 ;  /* 0x00007610ffa97816 */ /* 0x000fe200000000a9 */
[----:B------:R1:W3:Y:S01]  /*2560*/  @P1 LDG.E.U16 R164, desc[UR8][R88.64] ;  /* 0x0000000858a41981 */ /* 0x0002e2000c1e1500 */
[----:B------:R-:W-:Y:S01]  /*2570*/  ISETP.GT.AND P0, PT, R12, 0x26, PT ;  /* 0x000000260c00780c */ /* 0x000fe20003f04270 */
[----:B------:R-:W-:-:S04]  /*2580*/  IMAD.WIDE R92, R44, 0x2, R120 ;  /* 0x000000022c5c7825 */ /* 0x000fc800078e0278 */
[----:B------:R-:W-:Y:S01]  /*2590*/  IMAD.WIDE R94, R43, 0x2, R120 ;  /* 0x000000022b5e7825 */ /* 0x000fe200078e0278 */
[----:B------:R0:W3:Y:S01]  /*25a0*/  @P2 LDG.E.U16 R166, desc[UR8][R90.64] ;  /* 0x000000085aa62981 */ /* 0x0000e2000c1e1500 */
[C---:B------:R-:W-:Y:S02]  /*25b0*/  ISETP.GT.AND P1, PT, R12.reuse, 0x2c, PT ;  /* 0x0000002c0c00780c */ /* 0x040fe40003f24270 */
[C---:B------:R-:W-:Y:S01]  /*25c0*/  ISETP.GT.AND P2, PT, R12.reuse, 0x2d, PT ;  /* 0x0000002d0c00780c */ /* 0x040fe20003f44270 */
[----:B------:R1:W5:Y:S01]  /*25d0*/  @P3 LDG.E.U16 R168, desc[UR8][R92.64] ;  /* 0x000000085ca83981 */ /* 0x000362000c1e1500 */
[----:B------:R-:W-:-:S03]  /*25e0*/  ISETP.GT.AND P3, PT, R12, 0x2e, PT ;  /* 0x0000002e0c00780c */ /* 0x000fc60003f64270 */
[----:B------:R1:W5:Y:S01]  /*25f0*/  @P4 LDG.E.U16 R169, desc[UR8][R94.64] ;  /* 0x000000085ea94981 */ /* 0x000362000c1e1500 */
[----:B------:R-:W-:Y:S01]  /*2600*/  ISETP.GT.AND P4, PT, R12, 0x2f, PT ;  /* 0x0000002f0c00780c */ /* 0x000fe20003f84270 */
[----:B0-----:R-:W-:Y:S01]  /*2610*/  IMAD.WIDE R86, R47, 0x2, R120 ;  /* 0x000000022f567825 */ /* 0x001fe200078e0278 */
[----:B------:R-:W-:Y:S02]  /*2620*/  PRMT R162, RZ, 0x7610, R162 ;  /* 0x00007610ffa27816 */ /* 0x000fe400000000a2 */
[----:B------:R-:W-:Y:S01]  /*2630*/  PRMT R171, RZ, 0x7610, R171 ;  /* 0x00007610ffab7816 */ /* 0x000fe200000000ab */
[----:B-1----:R-:W-:Y:S01]  /*2640*/  IMAD.WIDE R88, R41, 0x2, R120 ;  /* 0x0000000229587825 */ /* 0x002fe200078e0278 */
[----:B------:R-:W-:Y:S02]  /*2650*/  PRMT R172, RZ, 0x7610, R172 ;  /* 0x00007610ffac7816 */ /* 0x000fe400000000ac */
[----:B------:R0:W5:Y:S01]  /*2660*/  @P0 LDG.E.U16 R162, desc[UR8][R86.64] ;  /* 0x0000000856a20981 */ /* 0x000162000c1e1500 */
[----:B------:R-:W-:Y:S01]  /*2670*/  PRMT R173, RZ, 0x7610, R173 ;  /* 0x00007610ffad7816 */ /* 0x000fe200000000ad */
[----:B------:R-:W-:Y:S01]  /*2680*/  IMAD.WIDE R90, R40, 0x2, R120 ;  /* 0x00000002285a7825 */ /* 0x000fe200078e0278 */
[----:B------:R-:W-:Y:S01]  /*2690*/  PRMT R174, RZ, 0x7610, R174 ;  /* 0x00007610ffae7816 */ /* 0x000fe200000000ae */
[----:B------:R1:W5:Y:S01]  /*26a0*/  @P1 LDG.E.U16 R171, desc[UR8][R88.64] ;  /* 0x0000000858ab1981 */ /* 0x000362000c1e1500 */
[----:B------:R-:W-:Y:S01]  /*26b0*/  ISETP.GT.AND P0, PT, R12, 0x2b, PT ;  /* 0x0000002b0c00780c */ /* 0x000fe20003f04270 */
[----:B------:R-:W-:-:S04]  /*26c0*/  IMAD.WIDE R92, R39, 0x2, R120 ;  /* 0x00000002275c7825 */ /* 0x000fc800078e0278 */
[----:B------:R-:W-:Y:S01]  /*26d0*/  IMAD.WIDE R94, R38, 0x2, R120 ;  /* 0x00000002265e7825 */ /* 0x000fe200078e0278 */
[----:B------:R0:W5:Y:S01]  /*26e0*/  @P2 LDG.E.U16 R172, desc[UR8][R90.64] ;  /* 0x000000085aac2981 */ /* 0x000162000c1e1500 */
        /* <DEDUP_REMOVED lines=24> */
[----:B------:R-:W5:Y:S01]  /*2870*/  @P4 LDG.E.U16 R179, desc[UR8][R94.64] ;  /* 0x000000085eb34981 */ /* 0x000f62000c1e1500 */
        /* <DEDUP_REMOVED lines=10> */
[----:B------:R-:W5:Y:S02]  /*2920*/  @P2 LDG.E.U16 R181, desc[UR8][R88.64] ;  /* 0x0000000858b52981 */ /* 0x000f64000c1e1500 */
[----:B------:R-:W-:-:S04]  /*2930*/  IMAD.WIDE R92, R29, 0x2, R120 ;  /* 0x000000021d5c7825 */ /* 0x000fc800078e0278 */
[----:B0-----:R-:W-:Y:S01]  /*2940*/  IMAD.WIDE R86, R32, 0x2, R120 ;  /* 0x0000000220567825 */ /* 0x001fe200078e0278 */
[----:B------:R-:W5:Y:S01]  /*2950*/  @P3 LDG.E.U16 R182, desc[UR8][R90.64] ;  /* 0x000000085ab63981 */ /* 0x000f62000c1e1500 */
[C---:B------:R-:W-:Y:S02]  /*2960*/  ISETP.GT.AND P2, PT, R12.reuse, 0x39, PT ;  /* 0x000000390c00780c */ /* 0x040fe40003f44270 */
[C---:B------:R-:W-:Y:S01]  /*2970*/  ISETP.GT.AND P3, PT, R12.reuse, 0x3a, PT ;  /* 0x0000003a0c00780c */ /* 0x040fe20003f64270 */
[----:B------:R0:W5:Y:S01]  /*2980*/  @P1 LDG.E.U16 R180, desc[UR8][R86.64] ;  /* 0x0000000856b41981 */ /* 0x000162000c1e1500 */
[----:B------:R-:W-:-:S03]  /*2990*/  ISETP.GT.AND P1, PT, R12, 0x1, PT ;  /* 0x000000010c00780c */ /* 0x000fc60003f24270 */
[----:B------:R1:W5:Y:S01]  /*29a0*/  @P4 LDG.E.U16 R184, desc[UR8][R92.64] ;  /* 0x000000085cb84981 */ /* 0x000362000c1e1500 */
[----:B------:R-:W-:Y:S01]  /*29b0*/  ISETP.GT.AND P4, PT, R12, 0x3b, PT ;  /* 0x0000003b0c00780c */ /* 0x000fe20003f84270 */
[----:B------:R-:W1:Y:S01]  /*29c0*/  S2R R183, SR_TID.X ;  /* 0x0000000000b77919 */ /* 0x000e620000002100 */
[----:B------:R-:W-:Y:S01]  /*29d0*/  PRMT R188, RZ, 0x7610, R188 ;  /* 0x00007610ffbc7816 */ /* 0x000fe200000000bc */
[----:B0-----:R-:W-:Y:S01]  /*29e0*/  IMAD.WIDE R86, R189, 0x2, R120 ;  /* 0x00000002bd567825 */ /* 0x001fe200078e0278 */
[----:B------:R-:W-:Y:S02]  /*29f0*/  PRMT R186, RZ, 0x7610, R186 ;  /* 0x00007610ffba7816 */ /* 0x000fe400000000ba */
[----:B------:R-:W-:Y:S01]  /*2a00*/  PRMT R187, RZ, 0x7610, R187 ;  /* 0x00007610ffbb7816 */ /* 0x000fe200000000bb */
[----:B------:R-:W-:Y:S01]  /*2a10*/  IMAD.WIDE R94, R28, 0x2, R120 ;  /* 0x000000021c5e7825 */ /* 0x000fe200078e0278 */
[----:B------:R-:W-:Y:S02]  /*2a20*/  PRMT R189, RZ, 0x7610, R189 ;  /* 0x00007610ffbd7816 */ /* 0x000fe400000000bd */
[----:B------:R-:W5:Y:S01]  /*2a30*/  @P1 LDG.E.U16 R186, desc[UR8][R86.64] ;  /* 0x0000000856ba1981 */ /* 0x000f62000c1e1500 */
[----:B------:R-:W-:-:S04]  /*2a40*/  IMAD.WIDE R88, R27, 0x2, R120 ;  /* 0x000000021b587825 */ /* 0x000fc800078e0278 */
[--C-:B------:R-:W-:Y:S01]  /*2a50*/  IMAD.WIDE R90, R26, 0x2, R120.reuse ;  /* 0x000000021a5a7825 */ /* 0x100fe200078e0278 */
[----:B------:R0:W5:Y:S01]  /*2a60*/  @P2 LDG.E.U16 R188, desc[UR8][R94.64] ;  /* 0x000000085ebc2981 */ /* 0x000162000c1e1500 */
[C---:B------:R-:W-:Y:S02]  /*2a70*/  ISETP.GT.AND P0, PT, R12.reuse, RZ, PT ;  /* 0x000000ff0c00720c */ /* 0x040fe40003f04270 */
[C---:B------:R-:W-:Y:S01]  /*2a80*/  ISETP.GT.AND P1, PT, R12.reuse, 0x3c, PT ;  /* 0x0000003c0c00780c */ /* 0x040fe20003f24270 */
[----:B------:R0:W5:Y:S01]  /*2a90*/  @P3 LDG.E.U16 R187, desc[UR8][R88.64] ;  /* 0x0000000858bb3981 */ /* 0x000162000c1e1500 */
[C---:B------:R-:W-:Y:S02]  /*2aa0*/  ISETP.GT.AND P2, PT, R12.reuse, 0x3d, PT ;  /* 0x0000003d0c00780c */ /* 0x040fe40003f44270 */
[C---:B------:R-:W-:Y:S01]  /*2ab0*/  ISETP.GT.AND P3, PT, R12.reuse, 0x3e, PT ;  /* 0x0000003e0c00780c */ /* 0x040fe20003f64270 */
[----:B------:R4:W5:Y:S01]  /*2ac0*/  @P4 LDG.E.U16 R189, desc[UR8][R90.64] ;  /* 0x000000085abd4981 */ /* 0x000962000c1e1500 */
[----:B------:R-:W-:Y:S01]  /*2ad0*/  ISETP.GT.AND P4, PT, R12, 0x3f, PT ;  /* 0x0000003f0c00780c */ /* 0x000fe20003f84270 */
[----:B-1----:R-:W-:Y:S01]  /*2ae0*/  IMAD.WIDE R92, R25, 0x2, R120 ;  /* 0x00000002195c7825 */ /* 0x002fe200078e0278 */
[----:B------:R-:W-:-:S02]  /*2af0*/  PRMT R185, RZ, 0x7610, R185 ;  /* 0x00007610ffb97816 */ /* 0x000fc400000000b9 */
[----:B------:R-:W-:Y:S01]  /*2b00*/  PRMT R190, RZ, 0x7610, R190 ;  /* 0x00007610ffbe7816 */ /* 0x000fe200000000be */
[----:B0-----:R-:W-:Y:S01]  /*2b10*/  IMAD.WIDE R94, R24, 0x2, R120 ;  /* 0x00000002185e7825 */ /* 0x001fe200078e0278 */
[----:B------:R-:W-:Y:S02]  /*2b20*/  PRMT R191, RZ, 0x7610, R191 ;  /* 0x00007610ffbf7816 */ /* 0x000fe400000000bf */
[----:B------:R-:W-:Y:S01]  /*2b30*/  PRMT R192, RZ, 0x7610, R192 ;  /* 0x00007610ffc07816 */ /* 0x000fe200000000c0 */
[----:B------:R-:W-:Y:S01]  /*2b40*/  IMAD.WIDE R88, R23, 0x2, R120 ;  /* 0x0000000217587825 */ /* 0x000fe200078e0278 */
[----:B------:R-:W-:Y:S01]  /*2b50*/  PRMT R194, RZ, 0x7610, R194 ;  /* 0x00007610ffc27816 */ /* 0x000fe200000000c2 */
[----:B------:R-:W5:Y:S02]  /*2b60*/  @P0 LDG.E.U16 R185, desc[UR8][R120.64] ;  /* 0x0000000878b90981 */ /* 0x000f64000c1e1500 */
[----:B------:R-:W-:Y:S02]  /*2b70*/  IMAD.WIDE R86, R22, 0x2, R120 ;  /* 0x0000000216567825 */ /* 0x000fe400078e0278 */
[----:B------:R-:W5:Y:S04]  /*2b80*/  @P1 LDG.E.U16 R190, desc[UR8][R92.64] ;  /* 0x000000085cbe1981 */ /* 0x000f68000c1e1500 */
[----:B------:R-:W5:Y:S04]  /*2b90*/  @P2 LDG.E.U16 R191, desc[UR8][R94.64] ;  /* 0x000000085ebf2981 */ /* 0x000f68000c1e1500 */
[----:B------:R-:W5:Y:S04]  /*2ba0*/  @P3 LDG.E.U16 R192, desc[UR8][R88.64] ;  /* 0x0000000858c03981 */ /* 0x000f68000c1e1500 */
[----:B------:R0:W5:Y:S01]  /*2bb0*/  @P4 LDG.E.U16 R194, desc[UR8][R86.64] ;  /* 0x0000000856c24981 */ /* 0x000162000c1e1500 */
[----:B------:R-:W-:-:S04]  /*2bc0*/  LOP3.LUT R193, R183, 0x3f, RZ, 0xc0, !PT ;  /* 0x0000003fb7c17812 */ /* 0x000fc800078ec0ff */
[----:B------:R-:W-:Y:S01]  /*2bd0*/  ISETP.GE.AND P0, PT, R193, R12, PT ;  /* 0x0000000cc100720c */ /* 0x000fe20003f06270 */
[C---:B----4-:R-:W-:Y:S01]  /*2be0*/  IMAD.WIDE R90, R19.reuse, 0x2, R124 ;  /* 0x00000002135a7825 */ /* 0x050fe200078e027c */
[----:B------:R-:W-:Y:S01]  /*2bf0*/  PRMT R195, RZ, 0x7610, R195 ;  /* 0x00007610ffc37816 */ /* 0x000fe200000000c3 */
[----:B------:R-:W-:Y:S01]  /*2c00*/  BAR.SYNC.DEFER_BLOCKING 0x0 ;  /* 0x0000000000007b1d */ /* 0x000fe20000010000 */
[----:B------:R-:W-:Y:S01]  /*2c10*/  PRMT R200, RZ, 0x7610, R200 ;  /* 0x00007610ffc87816 */ /* 0x000fe200000000c8 */
[C---:B0-----:R-:W-:Y:S01]  /*2c20*/  IMAD.WIDE R86, R19.reuse, 0x2, R128 ;  /* 0x0000000213567825 */ /* 0x041fe200078e0280 */
[----:B------:R-:W-:Y:S02]  /*2c30*/  PRMT R199, RZ, 0x7610, R199 ;  /* 0x00007610ffc77816 */ /* 0x000fe400000000c7 */
[----:B------:R-:W-:Y:S01]  /*2c40*/  PRMT R198, RZ, 0x7610, R198 ;  /* 0x00007610ffc67816 */ /* 0x000fe200000000c6 */
[----:B------:R-:W-:Y:S01]  /*2c50*/  IMAD.WIDE R88, R19, 0x2, R122 ;  /* 0x0000000213587825 */ /* 0x000fe200078e027a */
[----:B------:R-:W-:-:S02]  /*2c60*/  PRMT R197, RZ, 0x7610, R197 ;  /* 0x00007610ffc57816 */ /* 0x000fc400000000c5 */
[----:B------:R-:W-:Y:S01]  /*2c70*/  PRMT R196, RZ, 0x7610, R196 ;  /* 0x00007610ffc47816 */ /* 0x000fe200000000c4 */
[----:B------:R-:W-:Y:S01]  /*2c80*/  IMAD.WIDE R92, R19, 0x2, R118 ;  /* 0x00000002135c7825 */ /* 0x000fe200078e0276 */
[----:B------:R-:W-:-:S03]  /*2c90*/  PRMT R205, RZ, 0x7610, R205 ;  /* 0x00007610ffcd7816 */ /* 0x000fc600000000cd */
[----:B------:R-:W-:Y:S01]  /*2ca0*/  IMAD.WIDE R94, R19, 0x2, R116 ;  /* 0x00000002135e7825 */ /* 0x000fe200078e0274 */
[----:B------:R-:W-:Y:S02]  /*2cb0*/  PRMT R204, RZ, 0x7610, R204 ;  /* 0x00007610ffcc7816 */ /* 0x000fe400000000cc */
[----:B------:R-:W-:Y:S01]  /*2cc0*/  PRMT R203, RZ, 0x7610, R203 ;  /* 0x00007610ffcb7816 */ /* 0x000fe200000000cb */
[----:B------:R0:W4:Y:S01]  /*2cd0*/  @!P0 LDG.E.U16 R195, desc[UR8][R90.64] ;  /* 0x000000085ac38981 */ /* 0x000122000c1e1500 */
[----:B------:R-:W-:-:S03]  /*2ce0*/  PRMT R202, RZ, 0x7610, R202 ;  /* 0x00007610ffca7816 */ /* 0x000fc600000000ca */
[----:B------:R1:W4:Y:S01]  /*2cf0*/  @!P0 LDG.E.U16 R200, desc[UR8][R86.64] ;  /* 0x0000000856c88981 */ /* 0x000322000c1e1500 */
[----:B------:R-:W-:-:S03]  /*2d00*/  PRMT R201, RZ, 0x7610, R201 ;  /* 0x00007610ffc97816 */ /* 0x000fc600000000c9 */
[----:B------:R1:W4:Y:S01]  /*2d10*/  @!P0 LDG.E.U16 R199, desc[UR8][R88.64] ;  /* 0x0000000858c78981 */ /* 0x000322000c1e1500 */
[----:B0-----:R-:W-:-:S03]  /*2d20*/  IMAD.WIDE R90, R19, 0x2, R126 ;  /* 0x00000002135a7825 */ /* 0x001fc600078e027e */
[----:B------:R0:W4:Y:S01]  /*2d30*/  @!P0 LDG.E.U16 R197, desc[UR8][R92.64] ;  /* 0x000000085cc58981 */ /* 0x000122000c1e1500 */
[----:B-1----:R-:W-:-:S03]  /*2d40*/  IMAD.WIDE R86, R19, 0x2, R114 ;  /* 0x0000000213567825 */ /* 0x002fc600078e0272 */
[----:B------:R1:W4:Y:S01]  /*2d50*/  @!P0 LDG.E.U16 R198, desc[UR8][R90.64] ;  /* 0x000000085ac68981 */ /* 0x000322000c1e1500 */
[----:B------:R-:W-:-:S03]  /*2d60*/  IMAD.WIDE R88, R19, 0x2, R108 ;  /* 0x0000000213587825 */ /* 0x000fc600078e026c */
[----:B------:R1:W4:Y:S01]  /*2d70*/  @!P0 LDG.E.U16 R196, desc[UR8][R94.64] ;  /* 0x000000085ec48981 */ /* 0x000322000c1e1500 */
[C---:B0-----:R-:W-:Y:S01]  /*2d80*/  IMAD.WIDE R92, R19.reuse, 0x2, R110 ;  /* 0x00000002135c7825 */ /* 0x041fe200078e026e */
[----:B------:R-:W-:Y:S02]  /*2d90*/  PRMT R208, RZ, 0x7610, R208 ;  /* 0x00007610ffd07816 */ /* 0x000fe400000000d0 */
[----:B------:R0:W4:Y:S01]  /*2da0*/  @!P0 LDG.E.U16 R205, desc[UR8][R86.64] ;  /* 0x0000000856cd8981 */ /* 0x000122000c1e1500 */
[C---:B-1----:R-:W-:Y:S01]  /*2db0*/  IMAD.WIDE R90, R19.reuse, 0x2, R112 ;  /* 0x00000002135a7825 */ /* 0x042fe200078e0270 */
[----:B------:R-:W-:Y:S02]  /*2dc0*/  PRMT R206, RZ, 0x7610, R206 ;  /* 0x00007610ffce7816 */ /* 0x000fe400000000ce */
[----:B------:R1:W4:Y:S01]  /*2dd0*/  @!P0 LDG.E.U16 R204, desc[UR8][R88.64] ;  /* 0x0000000858cc8981 */ /* 0x000322000c1e1500 */
[----:B------:R-:W-:Y:S01]  /*2de0*/  IMAD.WIDE R94, R19, 0x2, R134 ;  /* 0x00000002135e7825 */ /* 0x000fe200078e0286 */
[----:B------:R-:W-:-:S02]  /*2df0*/  PRMT R209, RZ, 0x7610, R209 ;  /* 0x00007610ffd17816 */ /* 0x000fc400000000d1 */
[----:B------:R1:W4:Y:S01]  /*2e00*/  @!P0 LDG.E.U16 R203, desc[UR8][R90.64] ;  /* 0x000000085acb8981 */ /* 0x000322000c1e1500 */
[----:B------:R-:W-:Y:S01]  /*2e10*/  PRMT R207, RZ, 0x7610, R207 ;  /* 0x00007610ffcf7816 */ /* 0x000fe200000000cf */
[C---:B0-----:R-:W-:Y:S01]  /*2e20*/  IMAD.WIDE R86, R19.reuse, 0x2, R138 ;  /* 0x0000000213567825 */ /* 0x041fe200078e028a */
[----:B------:R-:W-:Y:S01]  /*2e30*/  PRMT R210, RZ, 0x7610, R210 ;  /* 0x00007610ffd27816 */ /* 0x000fe200000000d2 */
[----:B------:R0:W4:Y:S02]  /*2e40*/  @!P0 LDG.E.U16 R202, desc[UR8][R92.64] ;  /* 0x000000085cca8981 */ /* 0x000124000c1e1500 */
[C---:B-1----:R-:W-:Y:S02]  /*2e50*/  IMAD.WIDE R88, R19.reuse, 0x2, R132 ;  /* 0x0000000213587825 */ /* 0x042fe400078e0284 */
[----:B------:R1:W4:Y:S02]  /*2e60*/  @!P0 LDG.E.U16 R201, desc[UR8][R94.64] ;  /* 0x000000085ec98981 */ /* 0x000324000c1e1500 */
[----:B------:R-:W-:-:S02]  /*2e70*/  IMAD.WIDE R90, R19, 0x2, R136 ;  /* 0x00000002135a7825 */ /* 0x000fc400078e0288 */
[----:B------:R1:W4:Y:S02]  /*2e80*/  @!P0 LDG.E.U16 R208, desc[UR8][R86.64] ;  /* 0x0000000856d08981 */ /* 0x000324000c1e1500 */
[C---:B0-----:R-:W-:Y:S02]  /*2e90*/  IMAD.WIDE R92, R19.reuse, 0x2, R130 ;  /* 0x00000002135c7825 */ /* 0x041fe400078e0282 */
[----:B------:R0:W4:Y:S02]  /*2ea0*/  @!P0 LDG.E.U16 R206, desc[UR8][R88.64] ;  /* 0x0000000858ce8981 */ /* 0x000124000c1e1500 */
[----:B-1----:R-:W-:Y:S02]  /*2eb0*/  IMAD.WIDE R94, R19, 0x2, R142 ;  /* 0x00000002135e7825 */ /* 0x002fe400078e028e */
[----:B------:R1:W4:Y:S04]  /*2ec0*/  @!P0 LDG.E.U16 R209, desc[UR8][R90.64] ;  /* 0x000000085ad18981 */ /* 0x000328000c1e1500 */
[----:B------:R-:W4:Y:S04]  /*2ed0*/  @!P0 LDG.E.U16 R207, desc[UR8][R92.64] ;  /* 0x000000085ccf8981 */ /* 0x000f28000c1e1500 */
[----:B------:R-:W4:Y:S01]  /*2ee0*/  @!P0 LDG.E.U16 R210, desc[UR8][R94.64] ;  /* 0x000000085ed28981 */ /* 0x000f22000c1e1500 */
[----:B------:R-:W0:Y:S01]  /*2ef0*/  S2R R211, SR_TID.X ;  /* 0x0000000000d37919 */ /* 0x000e220000002100 */
[----:B------:R-:W1:Y:S01]  /*2f00*/  S2UR UR6, SR_CgaCtaId ;  /* 0x00000000000679c3 */ /* 0x000e620000008800 */
[C---:B------:R-:W-:Y:S01]  /*2f10*/  IMAD.SHL.U32 R213, R183.reuse, 0x2, RZ ;  /* 0x00000002b7d57824 */ /* 0x040fe200078e00ff */
[----:B------:R-:W-:Y:S01]  /*2f20*/  LOP3.LUT R212, R183, 0x7, RZ, 0xc0, !PT ;  /* 0x00000007b7d47812 */ /* 0x000fe200078ec0ff */
[----:B------:R-:W-:-:S03]  /*2f30*/  UMOV UR4, 0x400 ;  /* 0x0000040000047882 */ /* 0x000fc60000000000 */
[----:B------:R-:W-:Y:S01]  /*2f40*/  LOP3.LUT R214, R213, 0x10, RZ, 0xc0, !PT ;  /* 0x00000010d5d67812 */ /* 0x000fe200078ec0ff */
[----:B------:R-:W-:-:S03]  /*2f50*/  IMAD R212, R212, 0x90, RZ ;  /* 0x00000090d4d47824 */ /* 0x000fc600078e02ff */
[----:B------:R-:W-:-:S04]  /*2f60*/  LOP3.LUT R87, R214, 0x20, R183, 0xf8, !PT ;  /* 0x00000020d6577812 */ /* 0x000fc800078ef8b7 */
[----:B------:R-:W-:Y:S01]  /*2f70*/  LOP3.LUT R86, R212, R87, RZ, 0x3c, !PT ;  /* 0x00000057d4567212 */ /* 0x000fe200078e3cff */
[----:B-1----:R-:W-:Y:S01]  /*2f80*/  ULEA UR4, UR6, UR4, 0x18 ;  /* 0x0000000406047291 */ /* 0x002fe2000f8ec0ff */
[----:B0-----:R-:W-:-:S05]  /*2f90*/  LOP3.LUT R211, R211, 0x3f, RZ, 0xc0, !PT ;  /* 0x0000003fd3d37812 */ /* 0x001fca00078ec0ff */
[----:B------:R-:W-:-:S05]  /*2fa0*/  IMAD.SHL.U32 R211, R211, 0x2, RZ ;  /* 0x00000002d3d37824 */ /* 0x000fca00078e00ff */
[C---:B------:R-:W-:Y:S02]  /*2fb0*/  LOP3.LUT R87, R211.reuse, 0x10, RZ, 0x3c, !PT ;  /* 0x00000010d3577812 */ /* 0x040fe400078e3cff */
[C---:B------:R-:W-:Y:S01]  /*2fc0*/  LOP3.LUT R89, R211.reuse, 0x20, RZ, 0x3c, !PT ;  /* 0x00000020d3597812 */ /* 0x040fe200078e3cff */
[----:B--2---:R0:W-:Y:S04]  /*2fd0*/  STS.U16 [R211+UR4+0x400], R62 ;  /* 0x0004003ed3007988 */ /* 0x0041e80008000404 */
[----:B------:R-:W-:Y:S04]  /*2fe0*/  STS.U16 [R211+UR4+0x800], R70 ;  /* 0x00080046d3007988 */ /* 0x000fe80008000404 */
[----:B------:R-:W-:Y:S01]  /*2ff0*/  STS.U16 [R211+UR4+0xc00], R100 ;  /* 0x000c0064d3007988 */ /* 0x000fe20008000404 */
[----:B0-----:R-:W-:-:S03]  /*3000*/  LOP3.LUT R62, R211, 0x30, RZ, 0x3c, !PT ;  /* 0x00000030d33e7812 */ /* 0x001fc600078e3cff */
[----:B------:R-:W-:Y:S04]  /*3010*/  STS.U16 [R211+UR4+0x1000], R150 ;  /* 0x00100096d3007988 */ /* 0x000fe80008000404 */
[----:B---3--:R-:W-:Y:S01]  /*3020*/  STS.U16 [R211+UR4+0x1400], R166 ;  /* 0x001400a6d3007988 */ /* 0x008fe20008000404 */
[----:B------:R-:W0:Y:S01]  /*3030*/  S2UR UR7, SR_CgaCtaId ;  /* 0x00000000000779c3 */ /* 0x000e220000008800 */
[----:B------:R-:W-:Y:S01]  /*3040*/  IMAD.SHL.U32 R183, R183, 0x40, RZ ;  /* 0x00000040b7b77824 */ /* 0x000fe200078e00ff */
[----:B------:R-:W-:-:S04]  /*3050*/  UMOV UR6, 0x400 ;  /* 0x0000040000067882 */ /* 0x000fc80000000000 */
[----:B------:R-:W-:Y:S02]  /*3060*/  LOP3.LUT R183, R86, 0x400, R183, 0xf8, !PT ;  /* 0x0000040056b77812 */ /* 0x000fe400078ef8b7 */
[----:B------:R-:W-:Y:S01]  /*3070*/  LOP3.LUT R212, R212, 0x30, R213, 0x78, !PT ;  /* 0x00000030d4d47812 */ /* 0x000fe200078e78d5 */
[----:B0-----:R-:W-:Y:S01]  /*3080*/  ULEA UR6, UR7, UR6, 0x18 ;  /* 0x0000000607067291 */ /* 0x001fe2000f8ec0ff */
[----:B-----5:R-:W-:Y:S04]  /*3090*/  STS.U16 [R211+UR4+0x1800], R175 ;  /* 0x001800afd3007988 */ /* 0x020fe80008000404 */
[----:B------:R-:W-:Y:S04]  /*30a0*/  STS.U16 [R211+UR4+0x1c00], R184 ;  /* 0x001c00b8d3007988 */ /* 0x000fe80008000404 */
[----:B------:R-:W-:Y:S04]  /*30b0*/  STS.U16 [R211+UR4], R185 ;  /* 0x000000b9d3007988 */ /* 0x000fe80008000404 */
[----:B------:R-:W-:Y:S04]  /*30c0*/  STS.U16 [R87+UR4+0x80], R186 ;  /* 0x000080ba57007988 */ /* 0x000fe80008000404 */
[----:B------:R-:W-:Y:S04]  /*30d0*/  STS.U16 [R87+UR4+0x480], R63 ;  /* 0x0004803f57007988 */ /* 0x000fe80008000404 */
[----:B------:R0:W-:Y:S04]  /*30e0*/  STS.U16 [R87+UR4+0x880], R71 ;  /* 0x0008804757007988 */ /* 0x0001e80008000404 */
[----:B------:R-:W-:Y:S04]  /*30f0*/  STS.U16 [R87+UR4+0xc80], R101 ;  /* 0x000c806557007988 */ /* 0x000fe80008000404 */
[----:B------:R-:W-:Y:S04]  /*3100*/  STS.U16 [R87+UR4+0x1080], R152 ;  /* 0x0010809857007988 */ /* 0x000fe80008000404 */
[----:B------:R-:W-:Y:S04]  /*3110*/  STS.U16 [R87+UR4+0x1480], R168 ;  /* 0x001480a857007988 */ /* 0x000fe80008000404 */
[----:B------:R-:W-:Y:S04]  /*3120*/  STS.U16 [R87+UR4+0x1880], R176 ;  /* 0x001880b057007988 */ /* 0x000fe80008000404 */
[----:B------:R-:W-:Y:S01]  /*3130*/  STS.U16 [R87+UR4+0x1c80], R188 ;  /* 0x001c80bc57007988 */ /* 0x000fe20008000404 */
[----:B0-----:R-:W-:-:S03]  /*3140*/  LOP3.LUT R71, R211, 0x40, RZ, 0x3c, !PT ;  /* 0x00000040d3477812 */ /* 0x001fc600078e3cff */
[----:B------:R0:W-:Y:S04]  /*3150*/  STS.U16 [R89+UR4+0x100], R56 ;  /* 0x0001003859007988 */ /* 0x0001e80008000404 */
[----:B------:R-:W-:Y:S04]  /*3160*/  STS.U16 [R89+UR4+0x500], R64 ;  /* 0x0005004059007988 */ /* 0x000fe80008000404 */
[----:B------:R-:W-:Y:S01]  /*3170*/  STS.U16 [R89+UR4+0x900], R72 ;  /* 0x0009004859007988 */ /* 0x000fe20008000404 */
[----:B0-----:R-:W-:-:S03]  /*3180*/  IMAD.SHL.U32 R56, R193, 0x2, RZ ;  /* 0x00000002c1387824 */ /* 0x001fc600078e00ff */
[----:B------:R-:W-:Y:S04]  /*3190*/  STS.U16 [R89+UR4+0xd00], R102 ;  /* 0x000d006659007988 */ /* 0x000fe80008000404 */
[----:B------:R-:W-:Y:S04]  /*31a0*/  STS.U16 [R89+UR4+0x1100], R154 ;  /* 0x0011009a59007988 */ /* 0x000fe80008000404 */
[----:B------:R-:W-:Y:S04]  /*31b0*/  STS.U16 [R89+UR4+0x1500], R169 ;  /* 0x001500a959007988 */ /* 0x000fe80008000404 */
[----:B------:R-:W-:Y:S04]  /*31c0*/  STS.U16 [R89+UR4+0x1900], R177 ;  /* 0x001900b159007988 */ /* 0x000fe80008000404 */
[----:B------:R0:W-:Y:S04]  /*31d0*/  STS.U16 [R89+UR4+0x1d00], R187 ;  /* 0x001d00bb59007988 */ /* 0x0001e80008000404 */
[----:B------:R1:W-:Y:S01]  /*31e0*/  STS.U16 [R62+UR4+0x980], R73 ;  /* 0x000980493e007988 */ /* 0x0003e20008000404 */
[----:B------:R-:W-:-:S03]  /*31f0*/  LOP3.LUT R91, R56, 0x70, RZ, 0x3c, !PT ;  /* 0x00000070385b7812 */ /* 0x000fc600078e3cff */
[----:B------:R2:W-:Y:S01]  /*3200*/  STS.U16 [R62+UR4+0x180], R57 ;  /* 0x000180393e007988 */ /* 0x0005e20008000404 */
[C---:B0-----:R-:W-:Y:S02]  /*3210*/  LOP3.LUT R89, R56.reuse, 0x60, RZ, 0x3c, !PT ;  /* 0x0000006038597812 */ /* 0x041fe400078e3cff */
[C---:B-1----:R-:W-:Y:S02]  /*3220*/  LOP3.LUT R73, R211.reuse, 0x50, RZ, 0x3c, !PT ;  /* 0x00000050d3497812 */ /* 0x042fe400078e3cff */
[----:B------:R-:W-:Y:S01]  /*3230*/  LOP3.LUT R211, R211, 0x60, RZ, 0x3c, !PT ;  /* 0x00000060d3d37812 */ /* 0x000fe200078e3cff */
[----:B------:R-:W-:Y:S01]  /*3240*/  STS.U16 [R62+UR4+0x580], R65 ;  /* 0x000580413e007988 */ /* 0x000fe20008000404 */
[----:B--2---:R-:W-:-:S03]  /*3250*/  LOP3.LUT R57, R56, 0x10, RZ, 0x3c, !PT ;  /* 0x0000001038397812 */ /* 0x004fc600078e3cff */
[----:B------:R-:W-:Y:S04]  /*3260*/  STS.U16 [R62+UR4+0xd80], R103 ;  /* 0x000d80673e007988 */ /* 0x000fe80008000404 */
[----:B------:R-:W-:Y:S04]  /*3270*/  STS.U16 [R62+UR4+0x1180], R156 ;  /* 0x0011809c3e007988 */ /* 0x000fe80008000404 */
[----:B------:R-:W-:Y:S04]  /*3280*/  STS.U16 [R62+UR4+0x1580], R170 ;  /* 0x001580aa3e007988 */ /* 0x000fe80008000404 */
[----:B------:R-:W-:Y:S04]  /*3290*/  STS.U16 [R62+UR4+0x1980], R178 ;  /* 0x001980b23e007988 */ /* 0x000fe80008000404 */
[----:B------:R-:W-:Y:S04]  /*32a0*/  STS.U16 [R62+UR4+0x1d80], R189 ;  /* 0x001d80bd3e007988 */ /* 0x000fe80008000404 */
[----:B------:R0:W-:Y:S04]  /*32b0*/  STS.U16 [R71+UR4+0x200], R58 ;  /* 0x0002003a47007988 */ /* 0x0001e80008000404 */
[----:B------:R-:W-:Y:S04]  /*32c0*/  STS.U16 [R71+UR4+0x600], R66 ;  /* 0x0006004247007988 */ /* 0x000fe80008000404 */
[----:B------:R-:W-:Y:S01]  /*32d0*/  STS.U16 [R71+UR4+0xa00], R74 ;  /* 0x000a004a47007988 */ /* 0x000fe20008000404 */
[----:B0-----:R-:W-:-:S03]  /*32e0*/  LOP3.LUT R58, R56, 0x20, RZ, 0x3c, !PT ;  /* 0x00000020383a7812 */ /* 0x001fc600078e3cff */
[----:B------:R-:W-:Y:S04]  /*32f0*/  STS.U16 [R71+UR4+0xe00], R140 ;  /* 0x000e008c47007988 */ /* 0x000fe80008000404 */
[----:B------:R-:W-:Y:S04]  /*3300*/  STS.U16 [R71+UR4+0x1200], R158 ;  /* 0x0012009e47007988 */ /* 0x000fe80008000404 */
[----:B------:R-:W-:Y:S04]  /*3310*/  STS.U16 [R71+UR4+0x1600], R171 ;  /* 0x001600ab47007988 */ /* 0x000fe80008000404 */
[----:B------:R-:W-:Y:S04]  /*3320*/  STS.U16 [R71+UR4+0x1a00], R179 ;  /* 0x001a00b347007988 */ /* 0x000fe80008000404 */
[----:B------:R-:W-:Y:S04]  /*3330*/  STS.U16 [R71+UR4+0x1e00], R190 ;  /* 0x001e00be47007988 */ /* 0x000fe80008000404 */
[----:B------:R-:W-:Y:S04]  /*3340*/  STS.U16 [R73+UR4+0x280], R59 ;  /* 0x0002803b49007988 */ /* 0x000fe80008000404 */
[----:B------:R-:W-:Y:S04]  /*3350*/  STS.U16 [R73+UR4+0x680], R67 ;  /* 0x0006804349007988 */ /* 0x000fe80008000404 */
[----:B------:R-:W-:Y:S04]  /*3360*/  STS.U16 [R73+UR4+0xa80], R75 ;  /* 0x000a804b49007988 */ /* 0x000fe80008000404 */
[----:B------:R0:W-:Y:S04]  /*3370*/  STS.U16 [R73+UR4+0xe80], R144 ;  /* 0x000e809049007988 */ /* 0x0001e80008000404 */
        /* <DEDUP_REMOVED lines=20> */
[----:B----4-:R-:W-:Y:S04]  /*34c0*/  STS.U16 [R56+UR4+0x2000], R195 ;  /* 0x002000c338007988 */ /* 0x010fe80008000404 */
        /* <DEDUP_REMOVED lines=14> */
[----:B------:R-:W-:Y:S01]  /*35b0*/  STS.U16 [R91+UR4+0x2780], R210 ;  /* 0x002780d25b007988 */ /* 0x000fe20008000404 */
[----:B------:R-:W-:Y:S01]  /*35c0*/  BAR.SYNC.DEFER_BLOCKING 0x0 ;  /* 0x0000000000007b1d */ /* 0x000fe20000010000 */
[----:B0-----:R-:W-:-:S05]  /*35d0*/  LOP3.LUT R144, R183, 0x40, RZ, 0x3c, !PT ;  /* 0x00000040b7907812 */ /* 0x001fca00078e3cff */
[----:B------:R-:W-:Y:S04]  /*35e0*/  LDSM.16.M88.4 R56, [R212+UR6+0x2000] ;  /* 0x00200006d438783b */ /* 0x000fe80008000200 */
[----:B------:R-:W0:Y:S04]  /*35f0*/  LDSM.16.MT88.4 R64, [R144+UR6] ;  /* 0x000000069040783b */ /* 0x000e280008004200 */
[----:B------:R-:W1:Y:S04]  /*3600*/  LDSM.16.M88.4 R60, [R212+UR6+0x2400] ;  /* 0x00240006d43c783b */ /* 0x000e680008000200 */
[----:B------:R-:W2:Y:S04]  /*3610*/  LDSM.16.MT88.4 R84, [R183+UR6] ;  /* 0x00000006b754783b */ /* 0x000ea80008004200 */
[----:B------:R-:W3:Y:S04]  /*3620*/  LDSM.16.MT88.4 R72, [R144+UR6+0x800] ;  /* 0x000800069048783b */ /* 0x000ee80008004200 */
[----:B------:R-:W4:Y:S01]  /*3630*/  LDSM.16.MT88.4 R68, [R183+UR6+0x800] ;  /* 0x00080006b744783b */ /* 0x000f220008004200 */
[----:B------:R-:W-:-:S03]  /*3640*/  LOP3.LUT R140, R212, 0x40, RZ, 0x3c, !PT ;  /* 0x00000040d48c7812 */ /* 0x000fc600078e3cff */
[----:B------:R-:W-:Y:S04]  /*3650*/  LDSM.16.MT88.4 R100, [R144+UR6+0x1000] ;  /* 0x001000069064783b */ /* 0x000fe80008004200 */
[----:B------:R-:W5:Y:S04]  /*3660*/  LDSM.16.M88.4 R88, [R140+UR6+0x2000] ;  /* 0x002000068c58783b */ /* 0x000f680008000200 */
[----:B------:R-:W-:Y:S01]  /*3670*/  LDSM.16.M88.4 R92, [R140+UR6+0x2400] ;  /* 0x002400068c5c783b */ /* 0x000fe20008000200 */
[C---:B0-----:R-:W-:Y:S08]  /*3680*/  HMMA.16816.F32 R96, R64.reuse, R56, R96 ;  /* 0x000000384060723c */ /* 0x041ff00000001860 */
[----:B-1----:R-:W-:Y:S01]  /*3690*/  HMMA.16816.F32 R52, R64, R60, R52 ;  /* 0x0000003c4034723c */ /* 0x002fe20000001834 */
[----:B------:R-:W-:Y:S07]  /*36a0*/  LDSM.16.MT88.4 R64, [R183+UR6+0x1800] ;  /* 0x00180006b740783b */ /* 0x000fee0008004200 */
[C---:B--2---:R-:W-:Y:S08]  /*36b0*/  HMMA.16816.F32 R76, R84.reuse, R56, R76 ;  /* 0x00000038544c723c */ /* 0x044ff0000000184c */
[----:B------:R-:W-:Y:S01]  /*36c0*/  HMMA.16816.F32 R80, R84, R60, R80 ;  /* 0x0000003c5450723c */ /* 0x000fe20000001850 */
[----:B------:R-:W0:Y:S07]  /*36d0*/  LDSM.16.MT88.4 R84, [R183+UR6+0x1000] ;  /* 0x00100006b754783b */ /* 0x000e2e0008004200 */
[C---:B---3--:R-:W-:Y:S08]  /*36e0*/  HMMA.16816.F32 R96, R72.reuse, R58, R96 ;  /* 0x0000003a4860723c */ /* 0x048ff00000001860 */
[----:B------:R-:W-:Y:S01]  /*36f0*/  HMMA.16816.F32 R72, R72, R62, R52 ;  /* 0x0000003e4848723c */ /* 0x000fe20000001834 */
[----:B------:R-:W1:Y:S07]  /*3700*/  LDSM.16.MT88.4 R52, [R144+UR6+0x1800] ;  /* 0x001800069034783b */ /* 0x000e6e0008004200 */
[C---:B----4-:R-:W-:Y:S08]  /*3710*/  HMMA.16816.F32 R76, R68.reuse, R58, R76 ;  /* 0x0000003a444c723c */ /* 0x050ff0000000184c */
[----:B------:R-:W-:Y:S08]  /*3720*/  HMMA.16816.F32 R80, R68, R62, R80 ;  /* 0x0000003e4450723c */ /* 0x000ff00000001850 */
[-C--:B-----5:R-:W-:Y:S08]  /*3730*/  HMMA.16816.F32 R96, R100, R88.reuse, R96 ;  /* 0x000000586460723c */ /* 0x0a0ff00000001860 */
[C---:B0-----:R-:W-:Y:S08]  /*3740*/  HMMA.16816.F32 R76, R84.reuse, R88, R76 ;  /* 0x00000058544c723c */ /* 0x041ff0000000184c */
[-C--:B------:R-:W-:Y:S08]  /*3750*/  HMMA.16816.F32 R80, R84, R92.reuse, R80 ;  /* 0x0000005c5450723c */ /* 0x080ff00000001850 */
[----:B------:R-:W-:Y:S01]  /*3760*/  HMMA.16816.F32 R72, R100, R92, R72 ;  /* 0x0000005c6448723c */ /* 0x000fe20000001848 */
[----:B------:R-:W-:-:S07]  /*3770*/  UIADD3 UR5, UPT, UPT, UR5, -0x1, URZ ;  /* 0xffffffff05057890 */ /* 0x000fce000fffe0ff */
[----:B-1----:R-:W-:Y:S01]  /*3780*/  HMMA.16816.F32 R96, R52, R90, R96 ;  /* 0x0000005a3460723c */ /* 0x002fe20000001860 */
[----:B------:R-:W-:-:S07]  /*3790*/  UISETP.NE.U32.AND UP0, UPT, UR5, URZ, UPT ;  /* 0x000000ff0500728c */ /* 0x000fce000bf05070 */
[C---:B------:R-:W-:Y:S08]  /*37a0*/  HMMA.16816.F32 R76, R64.reuse, R90, R76 ;  /* 0x0000005a404c723c */ /* 0x040ff0000000184c */
[-C--:B------:R-:W-:Y:S08]  /*37b0*/  HMMA.16816.F32 R80, R64, R94.reuse, R80 ;  /* 0x0000005e4050723c */ /* 0x080ff00000001850 */
[----:B------:R-:W-:Y:S01]  /*37c0*/  HMMA.16816.F32 R52, R52, R94, R72 ;  /* 0x0000005e3434723c */ /* 0x000fe20000001848 */
[----:B------:R-:W-:-:S04]  /*37d0*/  IMAD.WIDE R142, R20, 0x2, R142 ;  /* 0x00000002148e7825 */ /* 0x000fc800078e028e */
        /* <DEDUP_REMOVED lines=16> */
[----:B------:R-:W-:Y:S01]  /*38e0*/  VIADD R12, R12, 0xffffffc0 ;  /* 0xffffffc00c0c7836 */ /* 0x000fe20000000000 */
[----:B------:R-:W-:Y:S06]  /*38f0*/  BRA.U UP0, `(.L_x_1) ;  /* 0xffffffe100ac7547 */ /* 0x000fec000b83ffff */
[----:B------:R-:W-:Y:S02]  /*3900*/  F2FP.F16.F32.PACK_AB R55, R55, R54 ;  /* 0x000000363737723e */ /* 0x000fe400000000ff */
[----:B------:R-:W-:Y:S02]  /*3910*/  F2FP.F16.F32.PACK_AB R99, R99, R98 ;  /* 0x000000626363723e */ /* 0x000fe400000000ff */
[----:B------:R-:W-:Y:S02]  /*3920*/  F2FP.F16.F32.PACK_AB R54, R53, R52 ;  /* 0x000000343536723e */ /* 0x000fe400000000ff */
[----:B------:R-:W-:Y:S02]  /*3930*/  F2FP.F16.F32.PACK_AB R98, R97, R96 ;  /* 0x000000606162723e */ /* 0x000fe400000000ff */
[----:B------:R-:W-:Y:S02]  /*3940*/  F2FP.F16.F32.PACK_AB R53, R83, R82 ;  /* 0x000000525335723e */ /* 0x000fe400000000ff */
[----:B------:R-:W-:-:S02]  /*3950*/  F2FP.F16.F32.PACK_AB R52, R81, R80 ;  /* 0x000000505134723e */ /* 0x000fc400000000ff */
[----:B------:R-:W-:Y:S02]  /*3960*/  F2FP.F16.F32.PACK_AB R97, R79, R78 ;  /* 0x0000004e4f61723e */ /* 0x000fe400000000ff */
[----:B------:R-:W-:-:S07]  /*3970*/  F2FP.F16.F32.PACK_AB R96, R77, R76 ;  /* 0x0000004c4d60723e */ /* 0x000fce00000000ff */
.L_x_0:
[----:B------:R-:W0:Y:S01]  /*3980*/  S2R R6, SR_TID.X ;  /* 0x0000000000067919 */ /* 0x000e220000002100 */
[----:B------:R-:W1:Y:S01]  /*3990*/  S2UR UR5, SR_CgaCtaId ;  /* 0x00000000000579c3 */ /* 0x000e620000008800 */
[----:B------:R-:W-:Y:S01]  /*39a0*/  UMOV UR4, 0x400 ;  /* 0x0000040000047882 */ /* 0x000fe20000000000 */
[----:B------:R-:W2:Y:S01]  /*39b0*/  LDCU.128 UR12, c[0x0][0x390] ;  /* 0x00007200ff0c77ac */ /* 0x000ea20008000c00 */
[C---:B------:R-:W-:Y:S02]  /*39c0*/  VIADD R7, R0.reuse, 0x5 ;  /* 0x0000000500077836 */ /* 0x040fe40000000000 */
[----:B------:R-:W-:-:S03]  /*39d0*/  VIADD R11, R0, 0x6 ;  /* 0x00000006000b7836 */ /* 0x000fc60000000000 */
[----:B------:R-:W-:Y:S01]  /*39e0*/  BAR.SYNC.DEFER_BLOCKING 0x0 ;  /* 0x0000000000007b1d */ /* 0x000fe20000010000 */
[----:B--2---:R-:W-:Y:S01]  /*39f0*/  ISETP.GE.AND P0, PT, R2, UR14, PT ;  /* 0x0000000e02007c0c */ /* 0x004fe2000bf06270 */
[----:B-1----:R-:W-:-:S03]  /*3a00*/  ULEA UR4, UR5, UR4, 0x18 ;  /* 0x0000000405047291 */ /* 0x002fc6000f8ec0ff */
[----:B------:R-:W-:Y:S01]  /*3a10*/  ISETP.LT.AND P5, PT, R0, UR15, !P0 ;  /* 0x0000000f00007c0c */ /* 0x000fe2000c7a1270 */
[----:B------:R-:W1:Y:S01]  /*3a20*/  LDCU UR5, c[0x0][0x3b8] ;  /* 0x00007700ff0577ac */ /* 0x000e620008000800 */
[C---:B0-----:R-:W-:Y:S01]  /*3a30*/  IMAD.SHL.U32 R3, R6.reuse, 0x10, RZ ;  /* 0x0000001006037824 */ /* 0x041fe200078e00ff */
[C---:B------:R-:W-:Y:S01]  /*3a40*/  LOP3.LUT R10, R6.reuse, 0x3f, RZ, 0xc0, !PT ;  /* 0x0000003f060a7812 */ /* 0x040fe200078ec0ff */
[C---:B------:R-:W-:Y:S02]  /*3a50*/  IMAD.SHL.U32 R4, R6.reuse, 0x20, RZ ;  /* 0x0000002006047824 */ /* 0x040fe400078e00ff */
[----:B------:R-:W-:Y:S01]  /*3a60*/  IMAD.SHL.U32 R5, R6, 0x8, RZ ;  /* 0x0000000806057824 */ /* 0x000fe200078e00ff */
[----:B------:R-:W-:Y:S01]  /*3a70*/  LOP3.LUT R3, R3, 0xf0, RZ, 0xc0, !PT ;  /* 0x000000f003037812 */ /* 0x000fe200078ec0ff */
[----:B------:R-:W-:Y:S01]  /*3a80*/  VIADD R6, R0, 0x4 ;  /* 0x0000000400067836 */ /* 0x000fe20000000000 */
[----:B------:R-:W-:Y:S02]  /*3a90*/  LOP3.LUT R4, R4, 0x200, RZ, 0xc0, !PT ;  /* 0x0000020004047812 */ /* 0x000fe400078ec0ff */
[----:B------:R-:W-:-:S02]  /*3aa0*/  LOP3.LUT R5, R5, 0x100, RZ, 0xc0, !PT ;  /* 0x0000010005057812 */ /* 0x000fc400078ec0ff */
[----:B------:R-:W-:Y:S01]  /*3ab0*/  IADD3 R4, PT, PT, R4, UR4, R3 ;  /* 0x0000000404047c10 */ /* 0x000fe2000fffe003 */
[----:B------:R-:W-:Y:S01]  /*3ac0*/  VIADD R3, R0, 0x1 ;  /* 0x0000000100037836 */ /* 0x000fe20000000000 */
[----:B------:R-:W-:Y:S01]  /*3ad0*/  LEA R10, R10, UR4, 0x4 ;  /* 0x000000040a0a7c11 */ /* 0x000fe2000f8e20ff */
[----:B------:R-:W0:Y:S02]  /*3ae0*/  LDCU UR4, c[0x0][0x3b4] ;  /* 0x00007680ff0477ac */ /* 0x000e240008000800 */
[----:B------:R-:W-:Y:S01]  /*3af0*/  IMAD.IADD R9, R5, 0x1, R4 ;  /* 0x0000000105097824 */ /* 0x000fe200078e0204 */
[----:B------:R-:W-:Y:S01]  /*3b00*/  ISETP.LT.AND P4, PT, R3, UR15, !P0 ;  /* 0x0000000f03007c0c */ /* 0x000fe2000c781270 */
[C---:B------:R-:W-:Y:S02]  /*3b10*/  VIADD R4, R0.reuse, 0x2 ;  /* 0x0000000200047836 */ /* 0x040fe40000000000 */
[----:B-1----:R-:W-:Y:S01]  /*3b20*/  IMAD R3, R0, UR5, RZ ;  /* 0x0000000500037c24 */ /* 0x002fe2000f8e02ff */
[----:B------:R-:W-:Y:S01]  /*3b30*/  STSM.16.M88.4 [R9], R96 ;  /* 0x0000006009007844 */ /* 0x000fe20000000200 */
[----:B------:R-:W-:Y:S01]  /*3b40*/  BAR.SYNC.DEFER_BLOCKING 0x0 ;  /* 0x0000000000007b1d */ /* 0x000fe20000010000 */
[----:B------:R-:W-:Y:S01]  /*3b50*/  ISETP.LT.AND P3, PT, R4, UR15, !P0 ;  /* 0x0000000f04007c0c */ /* 0x000fe2000c761270 */
[----:B------:R-:W-:-:S02]  /*3b60*/  VIADD R4, R0, 0x3 ;  /* 0x0000000300047836 */ /* 0x000fc40000000000 */
[----:B------:R-:W-:Y:S02]  /*3b70*/  VIADD R5, R3, UR5 ;  /* 0x0000000503057c36 */ /* 0x000fe40008000000 */
[----:B0-----:R-:W-:Y:S01]  /*3b80*/  IMAD R2, R2, UR4, RZ ;  /* 0x0000000402027c24 */ /* 0x001fe2000f8e02ff */
[----:B------:R-:W-:Y:S01]  /*3b90*/  ISETP.LT.AND P2, PT, R4, UR15, !P0 ;  /* 0x0000000f04007c0c */ /* 0x000fe2000c741270 */
[----:B------:R-:W-:-:S03]  /*3ba0*/  VIADD R8, R5, UR5 ;  /* 0x0000000505087c36 */ /* 0x000fc60008000000 */
[----:B------:R-:W-:-:S04]  /*3bb0*/  LEA R20, P1, R2, UR12, 0x1 ;  /* 0x0000000c02147c11 */ /* 0x000fc8000f8208ff */
[----:B------:R-:W-:Y:S02]  /*3bc0*/  LEA.HI.X.SX32 R22, R2, UR13, 0x1, P1 ;  /* 0x0000000d02167c11 */ /* 0x000fe400088f0eff */
[-C--:B------:R-:W-:Y:S02]  /*3bd0*/  LEA R2, P1, R3, R20.reuse, 0x1 ;  /* 0x0000001403027211 */ /* 0x080fe400078208ff */
[----:B------:R-:W-:Y:S02]  /*3be0*/  LEA R4, P6, R5, R20, 0x1 ;  /* 0x0000001405047211 */ /* 0x000fe400078c08ff */
[-C--:B------:R-:W-:Y:S01]  /*3bf0*/  LEA.HI.X.SX32 R3, R3, R22.reuse, 0x1, P1 ;  /* 0x0000001603037211 */ /* 0x080fe200008f0eff */
[----:B------:R-:W0:Y:S01]  /*3c00*/  LDS.128 R12, [R10] ;  /* 0x000000000a0c7984 */ /* 0x000e220000000c00 */
[----:B------:R-:W-:Y:S01]  /*3c10*/  BAR.SYNC.DEFER_BLOCKING 0x0 ;  /* 0x0000000000007b1d */ /* 0x000fe20000010000 */
[----:B------:R-:W-:Y:S02]  /*3c20*/  ISETP.LT.AND P1, PT, R6, UR15, !P0 ;  /* 0x0000000f06007c0c */ /* 0x000fe4000c721270 */
[----:B------:R-:W-:-:S02]  /*3c30*/  LEA.HI.X.SX32 R5, R5, R22, 0x1, P6 ;  /* 0x0000001605057211 */ /* 0x000fc400030f0eff */
[----:B------:R-:W-:Y:S01]  /*3c40*/  LEA R6, P6, R8, R20, 0x1 ;  /* 0x0000001408067211 */ /* 0x000fe200078c08ff */
[----:B------:R1:W-:Y:S02]  /*3c50*/  STSM.16.M88.4 [R9], R52 ;  /* 0x0000003409007844 */ /* 0x0003e40000000200 */
[----:B------:R-:W-:Y:S01]  /*3c60*/  BAR.SYNC.DEFER_BLOCKING 0x0 ;  /* 0x0000000000007b1d */ /* 0x000fe20000010000 */
[----:B0-----:R-:W-:-:S05]  /*3c70*/  PRMT R16, R12, 0x7632, R16 ;  /* 0x000076320c107816 */ /* 0x001fca0000000010 */
[----:B------:R0:W-:Y:S01]  /*3c80*/  @P5 STG.E.U16 desc[UR8][R2.64], R12 ;  /* 0x0000000c02005986 */ /* 0x0001e2000c101508 */
[----:B------:R-:W-:Y:S02]  /*3c90*/  ISETP.LT.AND P5, PT, R7, UR15, !P0 ;  /* 0x0000000f07007c0c */ /* 0x000fe4000c7a1270 */
[C---:B------:R-:W-:Y:S01]  /*3ca0*/  LEA.HI.X.SX32 R7, R8.reuse, R22, 0x1, P6 ;  /* 0x0000001608077211 */ /* 0x040fe200030f0eff */
[----:B------:R-:W-:Y:S01]  /*3cb0*/  VIADD R8, R8, UR5 ;  /* 0x0000000508087c36 */ /* 0x000fe20008000000 */
[----:B------:R2:W-:Y:S01]  /*3cc0*/  @P4 STG.E.U16 desc[UR8][R4.64], R16 ;  /* 0x0000001004004986 */ /* 0x0005e2000c101508 */
[----:B------:R-:W-:Y:S02]  /*3cd0*/  ISETP.LT.AND P4, PT, R11, UR15, !P0 ;  /* 0x0000000f0b007c0c */ /* 0x000fe4000c781270 */
[----:B-1----:R-:W-:Y:S01]  /*3ce0*/  VIADD R9, R8, UR5 ;  /* 0x0000000508097c36 */ /* 0x002fe20008000000 */
[----:B------:R1:W3:Y:S01]  /*3cf0*/  LDS.128 R16, [R10] ;  /* 0x000000000a107984 */ /* 0x0002e20000000c00 */
[----:B------:R-:W-:Y:S01]  /*3d00*/  PRMT R11, R13, 0x7632, R11 ;  /* 0x000076320d0b7816 */ /* 0x000fe2000000000b */
[----:B0-----:R-:W-:Y:S01]  /*3d10*/  VIADD R3, R0, 0x7 ;  /* 0x0000000700037836 */ /* 0x001fe20000000000 */
[----:B------:R-:W-:Y:S01]  /*3d20*/  LEA R2, P6, R8, R20, 0x1 ;  /* 0x0000001408027211 */ /* 0x000fe200078c08ff */
[----:B------:R0:W-:Y:S01]  /*3d30*/  @P3 STG.E.U16 desc[UR8][R6.64], R13 ;  /* 0x0000000d06003986 */ /* 0x0001e2000c101508 */
[----:B------:R-:W-:-:S02]  /*3d40*/  PRMT R12, R14, 0x7632, R12 ;  /* 0x000076320e0c7816 */ /* 0x000fc4000000000c */
[----:B------:R-:W-:Y:S01]  /*3d50*/  ISETP.LT.AND P3, PT, R3, UR15, !P0 ;  /* 0x0000000f03007c0c */ /* 0x000fe2000c761270 */
[----:B--2---:R-:W-:Y:S01]  /*3d60*/  VIADD R4, R0, 0x8 ;  /* 0x0000000800047836 */ /* 0x004fe20000000000 */
[----:B------:R-:W-:Y:S01]  /*3d70*/  LEA.HI.X.SX32 R3, R8, R22, 0x1, P6 ;  /* 0x0000001608037211 */ /* 0x000fe200030f0eff */
[C---:B------:R-:W-:Y:S01]  /*3d80*/  VIADD R5, R9.reuse, UR5 ;  /* 0x0000000509057c36 */ /* 0x040fe20008000000 */
[C---:B------:R-:W-:Y:S01]  /*3d90*/  LEA R8, P6, R9.reuse, R20, 0x1 ;  /* 0x0000001409087211 */ /* 0x040fe200078c08ff */
[C---:B-1----:R-:W-:Y:S02]  /*3da0*/  VIADD R10, R0.reuse, 0xa ;  /* 0x0000000a000a7836 */ /* 0x042fe40000000000 */
[----:B------:R1:W-:Y:S01]  /*3db0*/  @P2 STG.E.U16 desc[UR8][R2.64], R11 ;  /* 0x0000000b02002986 */ /* 0x0003e2000c101508 */
[----:B------:R-:W-:Y:S01]  /*3dc0*/  LEA.HI.X.SX32 R9, R9, R22, 0x1, P6 ;  /* 0x0000001609097211 */ /* 0x000fe200030f0eff */
[----:B0-----:R-:W-:Y:S01]  /*3dd0*/  VIADD R6, R0, 0x9 ;  /* 0x0000000900067836 */ /* 0x001fe20000000000 */
[----:B------:R-:W-:Y:S01]  /*3de0*/  ISETP.LT.AND P2, PT, R4, UR15, !P0 ;  /* 0x0000000f04007c0c */ /* 0x000fe2000c741270 */
[C---:B------:R-:W-:Y:S01]  /*3df0*/  VIADD R7, R5.reuse, UR5 ;  /* 0x0000000505077c36 */ /* 0x040fe20008000000 */
[----:B------:R-:W-:Y:S01]  /*3e00*/  LEA R4, P6, R5, R20, 0x1 ;  /* 0x0000001405047211 */ /* 0x000fe200078c08ff */
[----:B------:R0:W-:Y:S01]  /*3e10*/  @P1 STG.E.U16 desc[UR8][R8.64], R14 ;  /* 0x0000000e08001986 */ /* 0x0001e2000c101508 */
[----:B------:R-:W-:-:S02]  /*3e20*/  ISETP.LT.AND P1, PT, R6, UR15, !P0 ;  /* 0x0000000f06007c0c */ /* 0x000fc4000c721270 */
[----:B------:R-:W-:Y:S02]  /*3e30*/  LEA.HI.X.SX32 R5, R5, R22, 0x1, P6 ;  /* 0x0000001605057211 */ /* 0x000fe400030f0eff */
[C---:B------:R-:W-:Y:S01]  /*3e40*/  LEA R6, P6, R7.reuse, R20, 0x1 ;  /* 0x0000001407067211 */ /* 0x040fe200078c08ff */
[----:B-1----:R-:W-:Y:S01]  /*3e50*/  VIADD R3, R7, UR5 ;  /* 0x0000000507037c36 */ /* 0x002fe20008000000 */
[----:B------:R-:W-:Y:S01]  /*3e60*/  PRMT R11, R15, 0x7632, R11 ;  /* 0x000076320f0b7816 */ /* 0x000fe2000000000b */
[----:B------:R1:W-:Y:S01]  /*3e70*/  @P5 STG.E.U16 desc[UR8][R4.64], R12 ;  /* 0x0000000c04005986 */ /* 0x0003e2000c101508 */
[----:B------:R-:W-:Y:S02]  /*3e80*/  LEA.HI.X.SX32 R7, R7, R22, 0x1, P6 ;  /* 0x0000001607077211 */ /* 0x000fe400030f0eff */
[C---:B------:R-:W-:Y:S01]  /*3e90*/  LEA R2, P6, R3.reuse, R20, 0x1 ;  /* 0x0000001403027211 */ /* 0x040fe200078c08ff */
[C---:B0-----:R-:W-:Y:S01]  /*3ea0*/  VIADD R9, R3.reuse, UR5 ;  /* 0x0000000503097c36 */ /* 0x041fe20008000000 */
[----:B------:R-:W-:Y:S01]  /*3eb0*/  ISETP.LT.AND P5, PT, R10, UR15, !P0 ;  /* 0x0000000f0a007c0c */ /* 0x000fe2000c7a1270 */
[C---:B------:R-:W-:Y:S01]  /*3ec0*/  VIADD R8, R0.reuse, 0xb ;  /* 0x0000000b00087836 */ /* 0x040fe20000000000 */
[----:B------:R-:W-:Y:S01]  /*3ed0*/  LEA.HI.X.SX32 R3, R3, R22, 0x1, P6 ;  /* 0x0000001603037211 */ /* 0x000fe200030f0eff */
[----:B------:R-:W-:Y:S01]  /*3ee0*/  VIADD R10, R0, 0xc ;  /* 0x0000000c000a7836 */ /* 0x000fe20000000000 */
[----:B------:R0:W-:Y:S02]  /*3ef0*/  @P4 STG.E.U16 desc[UR8][R6.64], R15 ;  /* 0x0000000f06004986 */ /* 0x0001e4000c101508 */
[----:B------:R-:W-:Y:S01]  /*3f00*/  ISETP.LT.AND P4, PT, R8, UR15, !P0 ;  /* 0x0000000f08007c0c */ /* 0x000fe2000c781270 */
[C---:B-1----:R-:W-:Y:S01]  /*3f10*/  VIADD R5, R9.reuse, UR5 ;  /* 0x0000000509057c36 */ /* 0x042fe20008000000 */
[----:B------:R-:W-:Y:S01]  /*3f20*/  LEA R8, P6, R9, R20, 0x1 ;  /* 0x0000001409087211 */ /* 0x000fe200078c08ff */
[----:B------:R1:W-:Y:S01]  /*3f30*/  @P3 STG.E.U16 desc[UR8][R2.64], R11 ;  /* 0x0000000b02003986 */ /* 0x0003e2000c101508 */
[----:B------:R-:W-:-:S02]  /*3f40*/  ISETP.LT.AND P3, PT, R10, UR15, !P0 ;  /* 0x0000000f0a007c0c */ /* 0x000fc4000c761270 */
[----:B------:R-:W-:Y:S02]  /*3f50*/  LEA.HI.X.SX32 R9, R9, R22, 0x1, P6 ;  /* 0x0000001609097211 */ /* 0x000fe400030f0eff */
[C---:B------:R-:W-:Y:S01]  /*3f60*/  LEA R4, P6, R5.reuse, R20, 0x1 ;  /* 0x0000001405047211 */ /* 0x040fe200078c08ff */
[C---:B0-----:R-:W-:Y:S02]  /*3f70*/  VIADD R7, R5.reuse, UR5 ;  /* 0x0000000505077c36 */ /* 0x041fe40008000000 */
[----:B---3--:R0:W-:Y:S01]  /*3f80*/  @P2 STG.E.U16 desc[UR8][R8.64], R16 ;  /* 0x0000001008002986 */ /* 0x0081e2000c101508 */
[----:B------:R-:W-:Y:S01]  /*3f90*/  LEA.HI.X.SX32 R5, R5, R22, 0x1, P6 ;  /* 0x0000001605057211 */ /* 0x000fe200030f0eff */
[----:B------:R-:W-:Y:S02]  /*3fa0*/  VIADD R6, R0, 0xd ;  /* 0x0000000d00067836 */ /* 0x000fe40000000000 */
[C---:B------:R-:W-:Y:S01]  /*3fb0*/  VIADD R10, R7.reuse, UR5 ;  /* 0x00000005070a7c36 */ /* 0x040fe20008000000 */
[----:B-1----:R-:W-:Y:S01]  /*3fc0*/  PRMT R3, R16, 0x7632, R3 ;  /* 0x0000763210037816 */ /* 0x002fe20000000003 */
[----:B------:R-:W-:Y:S01]  /*3fd0*/  VIADD R15, R0, 0xe ;  /* 0x0000000e000f7836 */ /* 0x000fe20000000000 */
[----:B------:R-:W-:Y:S01]  /*3fe0*/  ISETP.LT.AND P2, PT, R6, UR15, !P0 ;  /* 0x0000000f06007c0c */ /* 0x000fe2000c741270 */
[C---:B------:R-:W-:Y:S01]  /*3ff0*/  VIADD R11, R10.reuse, UR5 ;  /* 0x000000050a0b7c36 */ /* 0x040fe20008000000 */
[-C--:B------:R-:W-:Y:S01]  /*4000*/  LEA R6, P6, R7, R20.reuse, 0x1 ;  /* 0x0000001407067211 */ /* 0x080fe200078c08ff */
[----:B------:R1:W-:Y:S01]  /*4010*/  @P1 STG.E.U16 desc[UR8][R4.64], R3 ;  /* 0x0000000304001986 */ /* 0x0003e2000c101508 */
[----:B------:R-:W-:Y:S01]  /*4020*/  LEA R2, P1, R10, R20, 0x1 ;  /* 0x000000140a027211 */ /* 0x000fe200078208ff */
[----:B------:R-:W-:Y:S01]  /*4030*/  VIADD R12, R11, UR5 ;  /* 0x000000050b0c7c36 */ /* 0x000fe20008000000 */
[----:B------:R-:W-:Y:S01]  /*4040*/  LEA.HI.X.SX32 R7, R7, R22, 0x1, P6 ;  /* 0x0000001607077211 */ /* 0x000fe200030f0eff */
[----:B------:R-:W-:Y:S01]  /*4050*/  VIADD R0, R0, 0xf ;  /* 0x0000000f00007836 */ /* 0x000fe20000000000 */
[----:B0-----:R-:W-:Y:S01]  /*4060*/  LEA R8, P6, R11, R20, 0x1 ;  /* 0x000000140b087211 */ /* 0x001fe200078c08ff */
[----:B------:R-:W-:-:S02]  /*4070*/  VIADD R13, R12, UR5 ;  /* 0x000000050c0d7c36 */ /* 0x000fc40008000000 */
[----:B------:R0:W-:Y:S01]  /*4080*/  @P5 STG.E.U16 desc[UR8][R6.64], R17 ;  /* 0x0000001106005986 */ /* 0x0001e2000c101508 */
[-C--:B------:R-:W-:Y:S01]  /*4090*/  LEA.HI.X.SX32 R9, R11, R22.reuse, 0x1, P6 ;  /* 0x000000160b097211 */ /* 0x080fe200030f0eff */
[C---:B------:R-:W-:Y:S01]  /*40a0*/  VIADD R14, R13.reuse, UR5 ;  /* 0x000000050d0e7c36 */ /* 0x040fe20008000000 */
[----:B-1----:R-:W-:Y:S02]  /*40b0*/  LEA.HI.X.SX32 R3, R10, R22, 0x1, P1 ;  /* 0x000000160a037211 */ /* 0x002fe400008f0eff */
[CC--:B------:R-:W-:Y:S02]  /*40c0*/  LEA R4, P1, R13.reuse, R20.reuse, 0x1 ;  /* 0x000000140d047211 */ /* 0x0c0fe400078208ff */
[----:B------:R-:W-:Y:S02]  /*40d0*/  LEA R10, P6, R12, R20, 0x1 ;  /* 0x000000140c0a7211 */ /* 0x000fe400078c08ff */
[----:B------:R-:W-:Y:S02]  /*40e0*/  LEA.HI.X.SX32 R5, R13, R22, 0x1, P1 ;  /* 0x000000160d057211 */ /* 0x000fe400008f0eff */
[----:B------:R-:W-:-:S02]  /*40f0*/  ISETP.LT.AND P1, PT, R15, UR15, !P0 ;  /* 0x0000000f0f007c0c */ /* 0x000fc4000c721270 */
[----:B------:R-:W-:Y:S02]  /*4100*/  ISETP.LT.AND P0, PT, R0, UR15, !P0 ;  /* 0x0000000f00007c0c */ /* 0x000fe4000c701270 */
[----:B------:R-:W-:Y:S02]  /*4110*/  PRMT R0, R17, 0x7632, R0 ;  /* 0x0000763211007816 */ /* 0x000fe40000000000 */
[----:B------:R-:W-:Y:S02]  /*4120*/  LEA.HI.X.SX32 R11, R12, R22, 0x1, P6 ;  /* 0x000000160c0b7211 */ /* 0x000fe400030f0eff */
[----:B0-----:R-:W-:Y:S01]  /*4130*/  PRMT R7, R18, 0x7632, R7 ;  /* 0x0000763212077816 */ /* 0x001fe20000000007 */
[----:B------:R0:W-:Y:S01]  /*4140*/  @P4 STG.E.U16 desc[UR8][R2.64], R0 ;  /* 0x0000000002004986 */ /* 0x0001e2000c101508 */
[----:B------:R-:W-:-:S03]  /*4150*/  LEA R12, P6, R14, R20, 0x1 ;  /* 0x000000140e0c7211 */ /* 0x000fc600078c08ff */
[----:B------:R0:W-:Y:S01]  /*4160*/  @P3 STG.E.U16 desc[UR8][R8.64], R18 ;  /* 0x0000001208003986 */ /* 0x0001e2000c101508 */
[----:B------:R-:W-:-:S03]  /*4170*/  LEA.HI.X.SX32 R13, R14, R22, 0x1, P6 ;  /* 0x000000160e0d7211 */ /* 0x000fc600030f0eff */
[----:B------:R0:W-:Y:S04]  /*4180*/  @P2 STG.E.U16 desc[UR8][R10.64], R7 ;  /* 0x000000070a002986 */ /* 0x0001e8000c101508 */
[----:B------:R0:W-:Y:S01]  /*4190*/  @P1 STG.E.U16 desc[UR8][R4.64], R19 ;  /* 0x0000001304001986 */ /* 0x0001e2000c101508 */
[----:B------:R-:W-:Y:S05]  /*41a0*/  @!P0 EXIT ;  /* 0x000000000000894d */ /* 0x000fea0003800000 */
[----:B------:R-:W-:-:S05]  /*41b0*/  PRMT R6, R19, 0x7632, R6 ;  /* 0x0000763213067816 */ /* 0x000fca0000000006 */
[----:B------:R-:W-:Y:S01]  /*41c0*/  STG.E.U16 desc[UR8][R12.64], R6 ;  /* 0x000000060c007986 */ /* 0x000fe2000c101508 */
[----:B------:R-:W-:Y:S05]  /*41d0*/  EXIT ;  /* 0x000000000000794d */ /* 0x000fea0003800000 */
.L_x_2:
[----:B------:R-:W-:-:S00]  /*41e0*/  BRA `(.L_x_2) ;  /* 0xfffffffc00fc7947 */ /* 0x000fc0000383ffff */
[----:B------:R-:W-:-:S00]  /*41f0*/  NOP ;  /* 0x0000000000007918 */ /* 0x000fc00000000000 */
        /* <DEDUP_REMOVED lines=8> */
.L_x_3:


//--------------------- .nv.shared.matmul_kernel  --------------------------
	.section	.nv.shared.matmul_kernel,"aw",@nobits
	.sectionflags	@""
	.align	16
	.zero		1024


//--------------------- .nv.shared.reserved.0     --------------------------
	.section	.nv.shared.reserved.0,"aw",@nobits
	.weak		__nv_reservedSMEM_offset_0_alias
	.size		__nv_reservedSMEM_offset_0_alias, 0, 64
	.other		__nv_reservedSMEM_offset_0_alias,@"STO_CUDA_RESERVED_SHARED STV_DEFAULT"
__nv_reservedSMEM_offset_0_alias:
	.zero		0
	.zero		64


//--------------------- .nv.constant0.matmul_kernel --------------------------
	.section	.nv.constant0.matmul_kernel,"a",@progbits
	.sectionflags	@""
	.align	4
.nv.constant0.matmul_kernel:
	.zero		976


//--------------------- SYMBOLS --------------------------

	.type		.nv.reservedSmem.offset0,@object
	.size		.nv.reservedSmem.offset0,0x4
	.type		.nv.reservedSmem.cap,@object
	.size		.nv.reservedSmem.cap,0x4
